	.target	sm_90a

	.elftype	@"ET_EXEC"


//--------------------- .note.nv.tkinfo           --------------------------
	.section	.note.nv.tkinfo,"",@"SHT_NOTE"
	.sectionflags	@"SHF_NOTE_NV_TKINFO"
	.tkinfo
        /*0018*/ 	.word	0x00000002
        /*0030*/ 	.string	""
        /*0030*/ 	.string	"ptxas"
        /*0030*/ 	.string	"Cuda compilation tools, release 13.0, V13.0.88"
        /*0030*/ 	.string	"Build cuda_13.0.r13.0/compiler.36424714_0"
        /*0030*/ 	.string	"-arch sm_90a -m 64 "



//--------------------- .note.nv.cuinfo           --------------------------
	.section	.note.nv.cuinfo,"",@"SHT_NOTE"
	.sectionflags	@"SHF_NOTE_NV_CUINFO"
        /*0018*/ 	.short	0x0002
        /*001a*/ 	.short	0x005a
        /*001c*/ 	.short	0x0082
	.zero		2


//--------------------- .nv.info                  --------------------------
	.section	.nv.info,"",@"SHT_CUDA_INFO"
	.align	4


	//----- nvinfo : EIATTR_REGCOUNT
	.align		4
        /*0000*/ 	.byte	0x04, 0x2f
        /*0002*/ 	.short	(.L_15 - .L_14)
	.align		4
.L_14:
        /*0004*/ 	.word	index@(_ZN7cutlass13device_kernelINS_4gemm6kernel13GemmUniversalIN4cute5tupleIJiiiiEEENS1_10collective13CollectiveMmaINS1_34MainloopSm90TmaGmmaWarpSpecializedILi6ENS5_IJNS4_1CILi1EEESB_SB_EEENS1_35KernelTmaWarpSpecializedCooperativeEEENS5_IJNSA_ILi512EEENSA_ILi32EEESG_EEENS_6half_tENS5_IJlSB_lEEESI_SJ_NS4_8TiledMMAINS4_8MMA_AtomIJNS4_4SM904GMMA25MMA_64x32x16_F32F16F16_SSILNSN_5MajorE0ELSP_0ELNSN_7ScaleInE1ELSQ_1EEEEEENS4_6LayoutINS5_IJNSA_ILi2EEESB_SB_EEENS5_IJSB_NSA_ILi0EEESW_EEEEENS5_IJNS4_10UnderscoreESZ_SZ_EEEEENS4_13SM90_TMA_LOADENS4_14ComposedLayoutINS4_7SwizzleILi2ELi4ELi3EEENS4_18smem_ptr_flag_bitsILi16EEENST_INS5_IJNSA_ILi8EEESG_EEENS5_IJSG_SB_EEEEEEEvNS4_8identityES12_S1C_vS1D_EENS_8epilogue10collective6detail29Sm90TmaWarpSpecializedAdapterINS1G_15DefaultEpilogueISI_SJ_SJ_NS1F_6thread17LinearCombinationISI_Li1EffLNS1K_9ScaleType4KindE0ELNS_15FloatRoundStyleE2ESI_EENS1_15EpilogueDefaultEEEEEvvEEEEvNT_6ParamsE)
        /*0008*/ 	.word	0x000000a8


	//----- nvinfo : EIATTR_FRAME_SIZE
	.align		4
.L_15:
        /*000c*/ 	.byte	0x04, 0x11
        /*000e*/ 	.short	(.L_17 - .L_16)
	.align		4
.L_16:
        /*0010*/ 	.word	index@(_ZN7cutlass13device_kernelINS_4gemm6kernel13GemmUniversalIN4cute5tupleIJiiiiEEENS1_10collective13CollectiveMmaINS1_34MainloopSm90TmaGmmaWarpSpecializedILi6ENS5_IJNS4_1CILi1EEESB_SB_EEENS1_35KernelTmaWarpSpecializedCooperativeEEENS5_IJNSA_ILi512EEENSA_ILi32EEESG_EEENS_6half_tENS5_IJlSB_lEEESI_SJ_NS4_8TiledMMAINS4_8MMA_AtomIJNS4_4SM904GMMA25MMA_64x32x16_F32F16F16_SSILNSN_5MajorE0ELSP_0ELNSN_7ScaleInE1ELSQ_1EEEEEENS4_6LayoutINS5_IJNSA_ILi2EEESB_SB_EEENS5_IJSB_NSA_ILi0EEESW_EEEEENS5_IJNS4_10UnderscoreESZ_SZ_EEEEENS4_13SM90_TMA_LOADENS4_14ComposedLayoutINS4_7SwizzleILi2ELi4ELi3EEENS4_18smem_ptr_flag_bitsILi16EEENST_INS5_IJNSA_ILi8EEESG_EEENS5_IJSG_SB_EEEEEEEvNS4_8identityES12_S1C_vS1D_EENS_8epilogue10collective6detail29Sm90TmaWarpSpecializedAdapterINS1G_15DefaultEpilogueISI_SJ_SJ_NS1F_6thread17LinearCombinationISI_Li1EffLNS1K_9ScaleType4KindE0ELNS_15FloatRoundStyleE2ESI_EENS1_15EpilogueDefaultEEEEEvvEEEEvNT_6ParamsE)
        /*0014*/ 	.word	0x00000000


	//----- nvinfo : EIATTR_MIN_STACK_SIZE
	.align		4
.L_17:
        /*0018*/ 	.byte	0x04, 0x12
        /*001a*/ 	.short	(.L_19 - .L_18)
	.align		4
.L_18:
        /*001c*/ 	.word	index@(_ZN7cutlass13device_kernelINS_4gemm6kernel13GemmUniversalIN4cute5tupleIJiiiiEEENS1_10collective13CollectiveMmaINS1_34MainloopSm90TmaGmmaWarpSpecializedILi6ENS5_IJNS4_1CILi1EEESB_SB_EEENS1_35KernelTmaWarpSpecializedCooperativeEEENS5_IJNSA_ILi512EEENSA_ILi32EEESG_EEENS_6half_tENS5_IJlSB_lEEESI_SJ_NS4_8TiledMMAINS4_8MMA_AtomIJNS4_4SM904GMMA25MMA_64x32x16_F32F16F16_SSILNSN_5MajorE0ELSP_0ELNSN_7ScaleInE1ELSQ_1EEEEEENS4_6LayoutINS5_IJNSA_ILi2EEESB_SB_EEENS5_IJSB_NSA_ILi0EEESW_EEEEENS5_IJNS4_10UnderscoreESZ_SZ_EEEEENS4_13SM90_TMA_LOADENS4_14ComposedLayoutINS4_7SwizzleILi2ELi4ELi3EEENS4_18smem_ptr_flag_bitsILi16EEENST_INS5_IJNSA_ILi8EEESG_EEENS5_IJSG_SB_EEEEEEEvNS4_8identityES12_S1C_vS1D_EENS_8epilogue10collective6detail29Sm90TmaWarpSpecializedAdapterINS1G_15DefaultEpilogueISI_SJ_SJ_NS1F_6thread17LinearCombinationISI_Li1EffLNS1K_9ScaleType4KindE0ELNS_15FloatRoundStyleE2ESI_EENS1_15EpilogueDefaultEEEEEvvEEEEvNT_6ParamsE)
        /*0020*/ 	.word	0x00000000
.L_19:


//--------------------- .nv.compat                --------------------------
	.section	.nv.compat,"",@"SHT_CUDA_COMPAT_INFO"
	.align	4
        /*0000*/ 	.byte	0x02, 0x09, 0x01, 0x00, 0x02, 0x02, 0x04, 0x00, 0x02, 0x05, 0x05, 0x00, 0x03, 0x07, 0x01, 0x01
        /*0010*/ 	.byte	0x02, 0x03, 0x01, 0x00, 0x02, 0x06, 0x01, 0x00, 0x04, 0x0b, 0x08, 0x00, 0x00, 0x00, 0x00, 0x00
        /*0020*/ 	.byte	0x00, 0x00, 0x00, 0x00


//--------------------- .nv.info._ZN7cutlass13device_kernelINS_4gemm6kernel13GemmUniversalIN4cute5tupleIJiiiiEEENS1_10collective13CollectiveMmaINS1_34MainloopSm90TmaGmmaWarpSpecializedILi6ENS5_IJNS4_1CILi1EEESB_SB_EEENS1_35KernelTmaWarpSpecializedCooperativeEEENS5_IJNSA_ILi512EEENSA_ILi32EEESG_EEENS_6half_tENS5_IJlSB_lEEESI_SJ_NS4_8TiledMMAINS4_8MMA_AtomIJNS4_4SM904GMMA25MMA_64x32x16_F32F16F16_SSILNSN_5MajorE0ELSP_0ELNSN_7ScaleInE1ELSQ_1EEEEEENS4_6LayoutINS5_IJNSA_ILi2EEESB_SB_EEENS5_IJSB_NSA_ILi0EEESW_EEEEENS5_IJNS4_10UnderscoreESZ_SZ_EEEEENS4_13SM90_TMA_LOADENS4_14ComposedLayoutINS4_7SwizzleILi2ELi4ELi3EEENS4_18smem_ptr_flag_bitsILi16EEENST_INS5_IJNSA_ILi8EEESG_EEENS5_IJSG_SB_EEEEEEEvNS4_8identityES12_S1C_vS1D_EENS_8epilogue10collective6detail29Sm90TmaWarpSpecializedAdapterINS1G_15DefaultEpilogueISI_SJ_SJ_NS1F_6thread17LinearCombinationISI_Li1EffLNS1K_9ScaleType4KindE0ELNS_15FloatRoundStyleE2ESI_EENS1_15EpilogueDefaultEEEEEvvEEEEvNT_6ParamsE --------------------------
	.section	.nv.info._ZN7cutlass13device_kernelINS_4gemm6kernel13GemmUniversalIN4cute5tupleIJiiiiEEENS1_10collective13CollectiveMmaINS1_34MainloopSm90TmaGmmaWarpSpecializedILi6ENS5_IJNS4_1CILi1EEESB_SB_EEENS1_35KernelTmaWarpSpecializedCooperativeEEENS5_IJNSA_ILi512EEENSA_ILi32EEESG_EEENS_6half_tENS5_IJlSB_lEEESI_SJ_NS4_8TiledMMAINS4_8MMA_AtomIJNS4_4SM904GMMA25MMA_64x32x16_F32F16F16_SSILNSN_5MajorE0ELSP_0ELNSN_7ScaleInE1ELSQ_1EEEEEENS4_6LayoutINS5_IJNSA_ILi2EEESB_SB_EEENS5_IJSB_NSA_ILi0EEESW_EEEEENS5_IJNS4_10UnderscoreESZ_SZ_EEEEENS4_13SM90_TMA_LOADENS4_14ComposedLayoutINS4_7SwizzleILi2ELi4ELi3EEENS4_18smem_ptr_flag_bitsILi16EEENST_INS5_IJNSA_ILi8EEESG_EEENS5_IJSG_SB_EEEEEEEvNS4_8identityES12_S1C_vS1D_EENS_8epilogue10collective6detail29Sm90TmaWarpSpecializedAdapterINS1G_15DefaultEpilogueISI_SJ_SJ_NS1F_6thread17LinearCombinationISI_Li1EffLNS1K_9ScaleType4KindE0ELNS_15FloatRoundStyleE2ESI_EENS1_15EpilogueDefaultEEEEEvvEEEEvNT_6ParamsE,"",@"SHT_CUDA_INFO"
	.sectionflags	@""
	.align	4


	//----- nvinfo : EIATTR_CUDA_API_VERSION
	.align		4
        /*0000*/ 	.byte	0x04, 0x37
        /*0002*/ 	.short	(.L_21 - .L_20)
.L_20:
        /*0004*/ 	.word	0x00000082


	//----- nvinfo : EIATTR_KPARAM_INFO
	.align		4
.L_21:
        /*0008*/ 	.byte	0x04, 0x17
        /*000a*/ 	.short	(.L_23 - .L_22)
.L_22:
        /*000c*/ 	.word	0x00000000
        /*0010*/ 	.short	0x0000
        /*0012*/ 	.short	0x0070
        /*0014*/ 	.byte	0x00, 0xf0, 0x01, 0x10


	//----- nvinfo : EIATTR_SPARSE_MMA_MASK
	.align		4
.L_23:
        /*0018*/ 	.byte	0x03, 0x50
        /*001a*/ 	.short	0x0000


	//----- nvinfo : EIATTR_MAXREG_COUNT
	.align		4
        /*001c*/ 	.byte	0x03, 0x1b
        /*001e*/ 	.short	0x00a8


	//----- nvinfo : EIATTR_NUM_BARRIERS
	.align		4
        /*0020*/ 	.byte	0x02, 0x4c
        /*0022*/ 	.byte	0x01
	.zero		1


	//----- nvinfo : EIATTR_EXTERNS
	.align		4
        /*0024*/ 	.byte	0x04, 0x0f
        /*0026*/ 	.short	(.L_25 - .L_24)


	//   ....[0]....
	.align		4
.L_24:
        /*0028*/ 	.word	index@(__assertfail)


	//----- nvinfo : EIATTR_MERCURY_ISA_VERSION
	.align		4
.L_25:
        /*002c*/ 	.byte	0x03, 0x5f
        /*002e*/ 	.short	0x0101


	//----- nvinfo : EIATTR_INT_WARP_WIDE_INSTR_OFFSETS
	.align		4
        /*0030*/ 	.byte	0x04, 0x31
        /*0032*/ 	.short	(.L_27 - .L_26)


	//   ....[0]....
.L_26:
        /*0034*/ 	.word	0x00000430


	//   ....[1]....
        /*0038*/ 	.word	0x00000440


	//   ....[2]....
        /*003c*/ 	.word	0x00000500


	//----- nvinfo : EIATTR_COOP_GROUP_MASK_REGIDS
	.align		4
.L_27:
        /*0040*/ 	.byte	0x04, 0x29
        /*0042*/ 	.short	(.L_29 - .L_28)


	//   ....[0]....
.L_28:
        /*0044*/ 	.word	0xffffffff


	//   ....[1]....
        /*0048*/ 	.word	0xffffffff


	//   ....[2]....
        /*004c*/ 	.word	0xffffffff


	//   ....[3]....
        /*0050*/ 	.word	0xffffffff


	//   ....[4]....
        /*0054*/ 	.word	0xffffffff


	//----- nvinfo : EIATTR_COOP_GROUP_INSTR_OFFSETS
	.align		4
.L_29:
        /*0058*/ 	.byte	0x04, 0x28
        /*005a*/ 	.short	(.L_31 - .L_30)


	//   ....[0]....
.L_30:
        /*005c*/ 	.word	0x00000060


	//   ....[1]....
        /*0060*/ 	.word	0x00000070


	//   ....[2]....
        /*0064*/ 	.word	0x00000130


	//   ....[3]....
        /*0068*/ 	.word	0x00000300


	//   ....[4]....
        /*006c*/ 	.word	0x00001290


	//----- nvinfo : EIATTR_REG_RECONFIG
	.align		4
.L_31:
        /*0070*/ 	.byte	0x01, 0x54
	.zero		2


	//----- nvinfo : EIATTR_SYSCALL_OFFSETS
	.align		4
        /*0074*/ 	.byte	0x04, 0x46
        /*0076*/ 	.short	(.L_33 - .L_32)


	//   ....[0]....
.L_32:
        /*0078*/ 	.word	0x00001480


	//----- nvinfo : EIATTR_MBARRIER_INSTR_OFFSETS
	.align		4
.L_33:
        /*007c*/ 	.byte	0x04, 0x39
        /*007e*/ 	.short	(.L_35 - .L_34)


	//   ....[0]....
.L_34:
        /*0080*/ 	.word	0x00000230
        /*0084*/ 	.word	0x000000ff
        /*0088*/ 	.word	0x00000000
        /*008c*/ 	.short	0x0100
        /*008e*/ 	.byte	0x08
	.zero		1


	//   ....[1]....
        /*0090*/ 	.word	0x00000240
        /*0094*/ 	.word	0x000000ff
        /*0098*/ 	.word	0x00000030
        /*009c*/ 	.short	0x0100
        /*009e*/ 	.byte	0x08
	.zero		1


	//   ....[2]....
        /*00a0*/ 	.word	0x00000250
        /*00a4*/ 	.word	0x000000ff
        /*00a8*/ 	.word	0x00000008
        /*00ac*/ 	.short	0x0100
        /*00ae*/ 	.byte	0x08
	.zero		1


	//   ....[3]....
        /*00b0*/ 	.word	0x00000260
        /*00b4*/ 	.word	0x000000ff
        /*00b8*/ 	.word	0x00000038
        /*00bc*/ 	.short	0x0100
        /*00be*/ 	.byte	0x08
	.zero		1


	//   ....[4]....
        /*00c0*/ 	.word	0x00000270
        /*00c4*/ 	.word	0x000000ff
        /*00c8*/ 	.word	0x00000010
        /*00cc*/ 	.short	0x0100
        /*00ce*/ 	.byte	0x08
	.zero		1


	//   ....[5]....
        /*00d0*/ 	.word	0x00000280
        /*00d4*/ 	.word	0x000000ff
        /*00d8*/ 	.word	0x00000040
        /*00dc*/ 	.short	0x0100
        /*00de*/ 	.byte	0x08
	.zero		1


	//   ....[6]....
        /*00e0*/ 	.word	0x00000290
        /*00e4*/ 	.word	0x000000ff
        /*00e8*/ 	.word	0x00000018
        /*00ec*/ 	.short	0x0100
        /*00ee*/ 	.byte	0x08
	.zero		1


	//   ....[7]....
        /*00f0*/ 	.word	0x000002a0
        /*00f4*/ 	.word	0x000000ff
        /*00f8*/ 	.word	0x00000048
        /*00fc*/ 	.short	0x0100
        /*00fe*/ 	.byte	0x08
	.zero		1


	//   ....[8]....
        /*0100*/ 	.word	0x000002b0
        /*0104*/ 	.word	0x000000ff
        /*0108*/ 	.word	0x00000020
        /*010c*/ 	.short	0x0100
        /*010e*/ 	.byte	0x08
	.zero		1


	//   ....[9]....
        /*0110*/ 	.word	0x000002c0
        /*0114*/ 	.word	0x000000ff
        /*0118*/ 	.word	0x00000050
        /*011c*/ 	.short	0x0100
        /*011e*/ 	.byte	0x08
	.zero		1


	//   ....[10]....
        /*0120*/ 	.word	0x000002d0
        /*0124*/ 	.word	0x000000ff
        /*0128*/ 	.word	0x00000028
        /*012c*/ 	.short	0x0100
        /*012e*/ 	.byte	0x08
	.zero		1


	//   ....[11]....
        /*0130*/ 	.word	0x000002e0
        /*0134*/ 	.word	0x000000ff
        /*0138*/ 	.word	0x00000058
        /*013c*/ 	.short	0x0100
        /*013e*/ 	.byte	0x08
	.zero		1


	//   ....[12]....
        /*0140*/ 	.word	0x00000580
        /*0144*/ 	.word	0x000000ff
        /*0148*/ 	.word	0x00000070
        /*014c*/ 	.short	0x0100
        /*014e*/ 	.byte	0x08
	.zero		1


	//   ....[13]....
        /*0150*/ 	.word	0x00000600
        /*0154*/ 	.word	0x000000ff
        /*0158*/ 	.word	0x00000078
        /*015c*/ 	.short	0x0100
        /*015e*/ 	.byte	0x08
	.zero		1


	//   ....[14]....
        /*0160*/ 	.word	0x00001500
        /*0164*/ 	.word	0x00000003
        /*0168*/ 	.word	0x00000000
        /*016c*/ 	.short	0x010a
        /*016e*/ 	.byte	0x3f
	.zero		1


	//   ....[15]....
        /*0170*/ 	.word	0x00001560
        /*0174*/ 	.word	0x00000003
        /*0178*/ 	.word	0x00000000
        /*017c*/ 	.short	0x010a
        /*017e*/ 	.byte	0x3f
	.zero		1


	//   ....[16]....
        /*0180*/ 	.word	0x000019e0
        /*0184*/ 	.word	0x000000ff
        /*0188*/ 	.word	0x00000000
        /*018c*/ 	.short	0x010a
        /*018e*/ 	.byte	0x07
	.zero		1


	//   ....[17]....
        /*0190*/ 	.word	0x00001a20
        /*0194*/ 	.word	0x000000ff
        /*0198*/ 	.word	0x00000000
        /*019c*/ 	.short	0x010a
        /*019e*/ 	.byte	0x07
	.zero		1


	//   ....[18]....
        /*01a0*/ 	.word	0x00001de0
        /*01a4*/ 	.word	0x000000ff
        /*01a8*/ 	.word	0x00000000
        /*01ac*/ 	.short	0x0101
        /*01ae*/ 	.byte	0x07
	.zero		1


	//   ....[19]....
        /*01b0*/ 	.word	0x00001f90
        /*01b4*/ 	.word	0x000000ff
        /*01b8*/ 	.word	0x00000000
        /*01bc*/ 	.short	0x0101
        /*01be*/ 	.byte	0x06
	.zero		1


	//   ....[20]....
        /*01c0*/ 	.word	0x000082a0
        /*01c4*/ 	.word	0x0000000e
        /*01c8*/ 	.word	0x00000030
        /*01cc*/ 	.short	0x010a
        /*01ce*/ 	.byte	0x3f
	.zero		1


	//   ....[21]....
        /*01d0*/ 	.word	0x00008630
        /*01d4*/ 	.word	0x00000006
        /*01d8*/ 	.word	0x00000078
        /*01dc*/ 	.short	0x0101
        /*01de*/ 	.byte	0x3f
	.zero		1


	//   ....[22]....
        /*01e0*/ 	.word	0x00008d50
        /*01e4*/ 	.word	0x00000007
        /*01e8*/ 	.word	0x00000000
        /*01ec*/ 	.short	0x010a
        /*01ee*/ 	.byte	0x3f
	.zero		1


	//   ....[23]....
        /*01f0*/ 	.word	0x00008dd0
        /*01f4*/ 	.word	0x00000009
        /*01f8*/ 	.word	0x00000000
        /*01fc*/ 	.short	0x010a
        /*01fe*/ 	.byte	0x3f
	.zero		1


	//   ....[24]....
        /*0200*/ 	.word	0x00008e60
        /*0204*/ 	.word	0x00000006
        /*0208*/ 	.word	0x00000000
        /*020c*/ 	.short	0x010a
        /*020e*/ 	.byte	0x3f
	.zero		1


	//   ....[25]....
        /*0210*/ 	.word	0x00008ef0
        /*0214*/ 	.word	0x00000009
        /*0218*/ 	.word	0x00000000
        /*021c*/ 	.short	0x010a
        /*021e*/ 	.byte	0x3f
	.zero		1


	//   ....[26]....
        /*0220*/ 	.word	0x00008f80
        /*0224*/ 	.word	0x00000006
        /*0228*/ 	.word	0x00000000
        /*022c*/ 	.short	0x010a
        /*022e*/ 	.byte	0x3f
	.zero		1


	//   ....[27]....
        /*0230*/ 	.word	0x00009010
        /*0234*/ 	.word	0x00000003
        /*0238*/ 	.word	0x00000000
        /*023c*/ 	.short	0x010a
        /*023e*/ 	.byte	0x3f
	.zero		1


	//   ....[28]....
        /*0240*/ 	.word	0x00009070
        /*0244*/ 	.word	0x00000003
        /*0248*/ 	.word	0x00000000
        /*024c*/ 	.short	0x010a
        /*024e*/ 	.byte	0x3f
	.zero		1


	//   ....[29]....
        /*0250*/ 	.word	0x000090d0
        /*0254*/ 	.word	0x00000004
        /*0258*/ 	.word	0x00000000
        /*025c*/ 	.short	0x010a
        /*025e*/ 	.byte	0x3f
	.zero		1


	//   ....[30]....
        /*0260*/ 	.word	0x000091a0
        /*0264*/ 	.word	0x0000000e
        /*0268*/ 	.word	0x00000030
        /*026c*/ 	.short	0x010a
        /*026e*/ 	.byte	0x3f
	.zero		1


	//   ....[31]....
        /*0270*/ 	.word	0x00009270
        /*0274*/ 	.word	0x00000007
        /*0278*/ 	.word	0x00000000
        /*027c*/ 	.short	0x010a
        /*027e*/ 	.byte	0x3f
	.zero		1


	//   ....[32]....
        /*0280*/ 	.word	0x000092c0
        /*0284*/ 	.word	0x00000009
        /*0288*/ 	.word	0x00000000
        /*028c*/ 	.short	0x010a
        /*028e*/ 	.byte	0x3f
	.zero		1


	//   ....[33]....
        /*0290*/ 	.word	0x00009310
        /*0294*/ 	.word	0x00000006
        /*0298*/ 	.word	0x00000000
        /*029c*/ 	.short	0x010a
        /*029e*/ 	.byte	0x3f
	.zero		1


	//   ....[34]....
        /*02a0*/ 	.word	0x00009360
        /*02a4*/ 	.word	0x00000009
        /*02a8*/ 	.word	0x00000000
        /*02ac*/ 	.short	0x010a
        /*02ae*/ 	.byte	0x3f
	.zero		1


	//   ....[35]....
        /*02b0*/ 	.word	0x000093b0
        /*02b4*/ 	.word	0x00000006
        /*02b8*/ 	.word	0x00000000
        /*02bc*/ 	.short	0x010a
        /*02be*/ 	.byte	0x3f
	.zero		1


	//----- nvinfo : EIATTR_NUM_MBARRIERS
	.align		4
.L_35:
        /*02c0*/ 	.byte	0x03, 0x38
        /*02c2*/ 	.short	0x000e


	//----- nvinfo : EIATTR_EXIT_INSTR_OFFSETS
	.align		4
        /*02c4*/ 	.byte	0x04, 0x1c
        /*02c6*/ 	.short	(.L_37 - .L_36)


	//   ....[0]....
.L_36:
        /*02c8*/ 	.word	0x000006a0


	//   ....[1]....
        /*02cc*/ 	.word	0x00000f60


	//   ....[2]....
        /*02d0*/ 	.word	0x00007980


	//   ....[3]....
        /*02d4*/ 	.word	0x00007fb0


	//   ....[4]....
        /*02d8*/ 	.word	0x00009060


	//----- nvinfo : EIATTR_MAX_THREADS
	.align		4
.L_37:
        /*02dc*/ 	.byte	0x04, 0x05
        /*02de*/ 	.short	(.L_39 - .L_38)
.L_38:
        /*02e0*/ 	.word	0x00000180
        /*02e4*/ 	.word	0x00000001
        /*02e8*/ 	.word	0x00000001


	//----- nvinfo : EIATTR_CRS_STACK_SIZE
	.align		4
.L_39:
        /*02ec*/ 	.byte	0x04, 0x1e
        /*02ee*/ 	.short	(.L_41 - .L_40)
.L_40:
        /*02f0*/ 	.word	0x00000000


	//----- nvinfo : EIATTR_CBANK_PARAM_SIZE
	.align		4
.L_41:
        /*02f4*/ 	.byte	0x03, 0x19
        /*02f6*/ 	.short	0x0470


	//----- nvinfo : EIATTR_PARAM_CBANK
	.align		4
        /*02f8*/ 	.byte	0x04, 0x0a
        /*02fa*/ 	.short	(.L_43 - .L_42)
	.align		4
.L_42:
        /*02fc*/ 	.word	index@(.nv.constant0._ZN7cutlass13device_kernelINS_4gemm6kernel13GemmUniversalIN4cute5tupleIJiiiiEEENS1_10collective13CollectiveMmaINS1_34MainloopSm90TmaGmmaWarpSpecializedILi6ENS5_IJNS4_1CILi1EEESB_SB_EEENS1_35KernelTmaWarpSpecializedCooperativeEEENS5_IJNSA_ILi512EEENSA_ILi32EEESG_EEENS_6half_tENS5_IJlSB_lEEESI_SJ_NS4_8TiledMMAINS4_8MMA_AtomIJNS4_4SM904GMMA25MMA_64x32x16_F32F16F16_SSILNSN_5MajorE0ELSP_0ELNSN_7ScaleInE1ELSQ_1EEEEEENS4_6LayoutINS5_IJNSA_ILi2EEESB_SB_EEENS5_IJSB_NSA_ILi0EEESW_EEEEENS5_IJNS4_10UnderscoreESZ_SZ_EEEEENS4_13SM90_TMA_LOADENS4_14ComposedLayoutINS4_7SwizzleILi2ELi4ELi3EEENS4_18smem_ptr_flag_bitsILi16EEENST_INS5_IJNSA_ILi8EEESG_EEENS5_IJSG_SB_EEEEEEEvNS4_8identityES12_S1C_vS1D_EENS_8epilogue10collective6detail29Sm90TmaWarpSpecializedAdapterINS1G_15DefaultEpilogueISI_SJ_SJ_NS1F_6thread17LinearCombinationISI_Li1EffLNS1K_9ScaleType4KindE0ELNS_15FloatRoundStyleE2ESI_EENS1_15EpilogueDefaultEEEEEvvEEEEvNT_6ParamsE)
        /*0300*/ 	.short	0x0210
        /*0302*/ 	.short	0x0470


	//----- nvinfo : EIATTR_SW_WAR
	.align		4
.L_43:
        /*0304*/ 	.byte	0x04, 0x36
        /*0306*/ 	.short	(.L_45 - .L_44)
.L_44:
        /*0308*/ 	.word	0x00000008
.L_45:


//--------------------- .nv.callgraph             --------------------------
	.section	.nv.callgraph,"",@"SHT_CUDA_CALLGRAPH"
	.align	4
	.sectionentsize	8
	.align		4
        /*0000*/ 	.word	0x00000000
	.align		4
        /*0004*/ 	.word	0xffffffff
	.align		4
        /*0008*/ 	.word	index@(_ZN7cutlass13device_kernelINS_4gemm6kernel13GemmUniversalIN4cute5tupleIJiiiiEEENS1_10collective13CollectiveMmaINS1_34MainloopSm90TmaGmmaWarpSpecializedILi6ENS5_IJNS4_1CILi1EEESB_SB_EEENS1_35KernelTmaWarpSpecializedCooperativeEEENS5_IJNSA_ILi512EEENSA_ILi32EEESG_EEENS_6half_tENS5_IJlSB_lEEESI_SJ_NS4_8TiledMMAINS4_8MMA_AtomIJNS4_4SM904GMMA25MMA_64x32x16_F32F16F16_SSILNSN_5MajorE0ELSP_0ELNSN_7ScaleInE1ELSQ_1EEEEEENS4_6LayoutINS5_IJNSA_ILi2EEESB_SB_EEENS5_IJSB_NSA_ILi0EEESW_EEEEENS5_IJNS4_10UnderscoreESZ_SZ_EEEEENS4_13SM90_TMA_LOADENS4_14ComposedLayoutINS4_7SwizzleILi2ELi4ELi3EEENS4_18smem_ptr_flag_bitsILi16EEENST_INS5_IJNSA_ILi8EEESG_EEENS5_IJSG_SB_EEEEEEEvNS4_8identityES12_S1C_vS1D_EENS_8epilogue10collective6detail29Sm90TmaWarpSpecializedAdapterINS1G_15DefaultEpilogueISI_SJ_SJ_NS1F_6thread17LinearCombinationISI_Li1EffLNS1K_9ScaleType4KindE0ELNS_15FloatRoundStyleE2ESI_EENS1_15EpilogueDefaultEEEEEvvEEEEvNT_6ParamsE)
	.align		4
        /*000c*/ 	.word	index@(__assertfail)
	.align		4
        /*0010*/ 	.word	0x00000000
	.align		4
        /*0014*/ 	.word	0xfffffffe
	.align		4
        /*0018*/ 	.word	0x00000000
	.align		4
        /*001c*/ 	.word	0xfffffffd
	.align		4
        /*0020*/ 	.word	0x00000000
	.align		4
        /*0024*/ 	.word	0xfffffffc


//--------------------- .nv.constant4             --------------------------
	.section	.nv.constant4,"a",@progbits
	.align	8
	.align		8
.nv.constant4:
        /*0000*/ 	.dword	__assertfail
	.align		8
        /*0008*/ 	.dword	__unnamed_1
	.align		8
        /*0010*/ 	.dword	_ZN39_INTERNAL_211cb6ad_4_k_cu_a137de7c_35404cuda3std3__45__cpo5beginE
	.align		8
        /*0018*/ 	.dword	_ZN39_INTERNAL_211cb6ad_4_k_cu_a137de7c_35404cuda3std3__45__cpo3endE
	.align		8
        /*0020*/ 	.dword	_ZN39_INTERNAL_211cb6ad_4_k_cu_a137de7c_35404cuda3std3__45__cpo6cbeginE
	.align		8
        /*0028*/ 	.dword	_ZN39_INTERNAL_211cb6ad_4_k_cu_a137de7c_35404cuda3std3__45__cpo4cendE
	.align		8
        /*0030*/ 	.dword	_ZN39_INTERNAL_211cb6ad_4_k_cu_a137de7c_35404cuda3std3__441_GLOBAL__N__211cb6ad_4_k_cu_a137de7c_35406ignoreE
	.align		8
        /*0038*/ 	.dword	_ZN39_INTERNAL_211cb6ad_4_k_cu_a137de7c_35404cuda3std3__419piecewise_constructE
	.align		8
        /*0040*/ 	.dword	_ZN39_INTERNAL_211cb6ad_4_k_cu_a137de7c_35404cuda3std3__48in_placeE
	.align		8
        /*0048*/ 	.dword	_ZN39_INTERNAL_211cb6ad_4_k_cu_a137de7c_35404cuda3std6ranges3__45__cpo4swapE
	.align		8
        /*0050*/ 	.dword	_ZN39_INTERNAL_211cb6ad_4_k_cu_a137de7c_35404cuda3std6ranges3__45__cpo9iter_moveE
	.align		8
        /*0058*/ 	.dword	_ZN39_INTERNAL_211cb6ad_4_k_cu_a137de7c_35404cute7productE
	.align		8
        /*0060*/ 	.dword	_ZN39_INTERNAL_211cb6ad_4_k_cu_a137de7c_35404cute1_E
	.align		8
        /*0068*/ 	.dword	$str$22
	.align		8
        /*0070*/ 	.dword	$str$23


//--------------------- .text._ZN7cutlass13device_kernelINS_4gemm6kernel13GemmUniversalIN4cute5tupleIJiiiiEEENS1_10collective13CollectiveMmaINS1_34MainloopSm90TmaGmmaWarpSpecializedILi6ENS5_IJNS4_1CILi1EEESB_SB_EEENS1_35KernelTmaWarpSpecializedCooperativeEEENS5_IJNSA_ILi512EEENSA_ILi32EEESG_EEENS_6half_tENS5_IJlSB_lEEESI_SJ_NS4_8TiledMMAINS4_8MMA_AtomIJNS4_4SM904GMMA25MMA_64x32x16_F32F16F16_SSILNSN_5MajorE0ELSP_0ELNSN_7ScaleInE1ELSQ_1EEEEEENS4_6LayoutINS5_IJNSA_ILi2EEESB_SB_EEENS5_IJSB_NSA_ILi0EEESW_EEEEENS5_IJNS4_10UnderscoreESZ_SZ_EEEEENS4_13SM90_TMA_LOADENS4_14ComposedLayoutINS4_7SwizzleILi2ELi4ELi3EEENS4_18smem_ptr_flag_bitsILi16EEENST_INS5_IJNSA_ILi8EEESG_EEENS5_IJSG_SB_EEEEEEEvNS4_8identityES12_S1C_vS1D_EENS_8epilogue10collective6detail29Sm90TmaWarpSpecializedAdapterINS1G_15DefaultEpilogueISI_SJ_SJ_NS1F_6thread17LinearCombinationISI_Li1EffLNS1K_9ScaleType4KindE0ELNS_15FloatRoundStyleE2ESI_EENS1_15EpilogueDefaultEEEEEvvEEEEvNT_6ParamsE --------------------------
	.section	.text._ZN7cutlass13device_kernelINS_4gemm6kernel13GemmUniversalIN4cute5tupleIJiiiiEEENS1_10collective13CollectiveMmaINS1_34MainloopSm90TmaGmmaWarpSpecializedILi6ENS5_IJNS4_1CILi1EEESB_SB_EEENS1_35KernelTmaWarpSpecializedCooperativeEEENS5_IJNSA_ILi512EEENSA_ILi32EEESG_EEENS_6half_tENS5_IJlSB_lEEESI_SJ_NS4_8TiledMMAINS4_8MMA_AtomIJNS4_4SM904GMMA25MMA_64x32x16_F32F16F16_SSILNSN_5MajorE0ELSP_0ELNSN_7ScaleInE1ELSQ_1EEEEEENS4_6LayoutINS5_IJNSA_ILi2EEESB_SB_EEENS5_IJSB_NSA_ILi0EEESW_EEEEENS5_IJNS4_10UnderscoreESZ_SZ_EEEEENS4_13SM90_TMA_LOADENS4_14ComposedLayoutINS4_7SwizzleILi2ELi4ELi3EEENS4_18smem_ptr_flag_bitsILi16EEENST_INS5_IJNSA_ILi8EEESG_EEENS5_IJSG_SB_EEEEEEEvNS4_8identityES12_S1C_vS1D_EENS_8epilogue10collective6detail29Sm90TmaWarpSpecializedAdapterINS1G_15DefaultEpilogueISI_SJ_SJ_NS1F_6thread17LinearCombinationISI_Li1EffLNS1K_9ScaleType4KindE0ELNS_15FloatRoundStyleE2ESI_EENS1_15EpilogueDefaultEEEEEvvEEEEvNT_6ParamsE,"ax",@progbits
	.align	128
.text._ZN7cutlass13device_kernelINS_4gemm6kernel13GemmUniversalIN4cute5tupleIJiiiiEEENS1_10collective13CollectiveMmaINS1_34MainloopSm90TmaGmmaWarpSpecializedILi6ENS5_IJNS4_1CILi1EEESB_SB_EEENS1_35KernelTmaWarpSpecializedCooperativeEEENS5_IJNSA_ILi512EEENSA_ILi32EEESG_EEENS_6half_tENS5_IJlSB_lEEESI_SJ_NS4_8TiledMMAINS4_8MMA_AtomIJNS4_4SM904GMMA25MMA_64x32x16_F32F16F16_SSILNSN_5MajorE0ELSP_0ELNSN_7ScaleInE1ELSQ_1EEEEEENS4_6LayoutINS5_IJNSA_ILi2EEESB_SB_EEENS5_IJSB_NSA_ILi0EEESW_EEEEENS5_IJNS4_10UnderscoreESZ_SZ_EEEEENS4_13SM90_TMA_LOADENS4_14ComposedLayoutINS4_7SwizzleILi2ELi4ELi3EEENS4_18smem_ptr_flag_bitsILi16EEENST_INS5_IJNSA_ILi8EEESG_EEENS5_IJSG_SB_EEEEEEEvNS4_8identityES12_S1C_vS1D_EENS_8epilogue10collective6detail29Sm90TmaWarpSpecializedAdapterINS1G_15DefaultEpilogueISI_SJ_SJ_NS1F_6thread17LinearCombinationISI_Li1EffLNS1K_9ScaleType4KindE0ELNS_15FloatRoundStyleE2ESI_EENS1_15EpilogueDefaultEEEEEvvEEEEvNT_6ParamsE:
        .type           _ZN7cutlass13device_kernelINS_4gemm6kernel13GemmUniversalIN4cute5tupleIJiiiiEEENS1_10collective13CollectiveMmaINS1_34MainloopSm90TmaGmmaWarpSpecializedILi6ENS5_IJNS4_1CILi1EEESB_SB_EEENS1_35KernelTmaWarpSpecializedCooperativeEEENS5_IJNSA_ILi512EEENSA_ILi32EEESG_EEENS_6half_tENS5_IJlSB_lEEESI_SJ_NS4_8TiledMMAINS4_8MMA_AtomIJNS4_4SM904GMMA25MMA_64x32x16_F32F16F16_SSILNSN_5MajorE0ELSP_0ELNSN_7ScaleInE1ELSQ_1EEEEEENS4_6LayoutINS5_IJNSA_ILi2EEESB_SB_EEENS5_IJSB_NSA_ILi0EEESW_EEEEENS5_IJNS4_10UnderscoreESZ_SZ_EEEEENS4_13SM90_TMA_LOADENS4_14ComposedLayoutINS4_7SwizzleILi2ELi4ELi3EEENS4_18smem_ptr_flag_bitsILi16EEENST_INS5_IJNSA_ILi8EEESG_EEENS5_IJSG_SB_EEEEEEEvNS4_8identityES12_S1C_vS1D_EENS_8epilogue10collective6detail29Sm90TmaWarpSpecializedAdapterINS1G_15DefaultEpilogueISI_SJ_SJ_NS1F_6thread17LinearCombinationISI_Li1EffLNS1K_9ScaleType4KindE0ELNS_15FloatRoundStyleE2ESI_EENS1_15EpilogueDefaultEEEEEvvEEEEvNT_6ParamsE,@function
        .size           _ZN7cutlass13device_kernelINS_4gemm6kernel13GemmUniversalIN4cute5tupleIJiiiiEEENS1_10collective13CollectiveMmaINS1_34MainloopSm90TmaGmmaWarpSpecializedILi6ENS5_IJNS4_1CILi1EEESB_SB_EEENS1_35KernelTmaWarpSpecializedCooperativeEEENS5_IJNSA_ILi512EEENSA_ILi32EEESG_EEENS_6half_tENS5_IJlSB_lEEESI_SJ_NS4_8TiledMMAINS4_8MMA_AtomIJNS4_4SM904GMMA25MMA_64x32x16_F32F16F16_SSILNSN_5MajorE0ELSP_0ELNSN_7ScaleInE1ELSQ_1EEEEEENS4_6LayoutINS5_IJNSA_ILi2EEESB_SB_EEENS5_IJSB_NSA_ILi0EEESW_EEEEENS5_IJNS4_10UnderscoreESZ_SZ_EEEEENS4_13SM90_TMA_LOADENS4_14ComposedLayoutINS4_7SwizzleILi2ELi4ELi3EEENS4_18smem_ptr_flag_bitsILi16EEENST_INS5_IJNSA_ILi8EEESG_EEENS5_IJSG_SB_EEEEEEEvNS4_8identityES12_S1C_vS1D_EENS_8epilogue10collective6detail29Sm90TmaWarpSpecializedAdapterINS1G_15DefaultEpilogueISI_SJ_SJ_NS1F_6thread17LinearCombinationISI_Li1EffLNS1K_9ScaleType4KindE0ELNS_15FloatRoundStyleE2ESI_EENS1_15EpilogueDefaultEEEEEvvEEEEvNT_6ParamsE,(.L_x_198 - _ZN7cutlass13device_kernelINS_4gemm6kernel13GemmUniversalIN4cute5tupleIJiiiiEEENS1_10collective13CollectiveMmaINS1_34MainloopSm90TmaGmmaWarpSpecializedILi6ENS5_IJNS4_1CILi1EEESB_SB_EEENS1_35KernelTmaWarpSpecializedCooperativeEEENS5_IJNSA_ILi512EEENSA_ILi32EEESG_EEENS_6half_tENS5_IJlSB_lEEESI_SJ_NS4_8TiledMMAINS4_8MMA_AtomIJNS4_4SM904GMMA25MMA_64x32x16_F32F16F16_SSILNSN_5MajorE0ELSP_0ELNSN_7ScaleInE1ELSQ_1EEEEEENS4_6LayoutINS5_IJNSA_ILi2EEESB_SB_EEENS5_IJSB_NSA_ILi0EEESW_EEEEENS5_IJNS4_10UnderscoreESZ_SZ_EEEEENS4_13SM90_TMA_LOADENS4_14ComposedLayoutINS4_7SwizzleILi2ELi4ELi3EEENS4_18smem_ptr_flag_bitsILi16EEENST_INS5_IJNSA_ILi8EEESG_EEENS5_IJSG_SB_EEEEEEEvNS4_8identityES12_S1C_vS1D_EENS_8epilogue10collective6detail29Sm90TmaWarpSpecializedAdapterINS1G_15DefaultEpilogueISI_SJ_SJ_NS1F_6thread17LinearCombinationISI_Li1EffLNS1K_9ScaleType4KindE0ELNS_15FloatRoundStyleE2ESI_EENS1_15EpilogueDefaultEEEEEvvEEEEvNT_6ParamsE)
        .other          _ZN7cutlass13device_kernelINS_4gemm6kernel13GemmUniversalIN4cute5tupleIJiiiiEEENS1_10collective13CollectiveMmaINS1_34MainloopSm90TmaGmmaWarpSpecializedILi6ENS5_IJNS4_1CILi1EEESB_SB_EEENS1_35KernelTmaWarpSpecializedCooperativeEEENS5_IJNSA_ILi512EEENSA_ILi32EEESG_EEENS_6half_tENS5_IJlSB_lEEESI_SJ_NS4_8TiledMMAINS4_8MMA_AtomIJNS4_4SM904GMMA25MMA_64x32x16_F32F16F16_SSILNSN_5MajorE0ELSP_0ELNSN_7ScaleInE1ELSQ_1EEEEEENS4_6LayoutINS5_IJNSA_ILi2EEESB_SB_EEENS5_IJSB_NSA_ILi0EEESW_EEEEENS5_IJNS4_10UnderscoreESZ_SZ_EEEEENS4_13SM90_TMA_LOADENS4_14ComposedLayoutINS4_7SwizzleILi2ELi4ELi3EEENS4_18smem_ptr_flag_bitsILi16EEENST_INS5_IJNSA_ILi8EEESG_EEENS5_IJSG_SB_EEEEEEEvNS4_8identityES12_S1C_vS1D_EENS_8epilogue10collective6detail29Sm90TmaWarpSpecializedAdapterINS1G_15DefaultEpilogueISI_SJ_SJ_NS1F_6thread17LinearCombinationISI_Li1EffLNS1K_9ScaleType4KindE0ELNS_15FloatRoundStyleE2ESI_EENS1_15EpilogueDefaultEEEEEvvEEEEvNT_6ParamsE,@"STO_CUDA_ENTRY STV_DEFAULT"
_ZN7cutlass13device_kernelINS_4gemm6kernel13GemmUniversalIN4cute5tupleIJiiiiEEENS1_10collective13CollectiveMmaINS1_34MainloopSm90TmaGmmaWarpSpecializedILi6ENS5_IJNS4_1CILi1EEESB_SB_EEENS1_35KernelTmaWarpSpecializedCooperativeEEENS5_IJNSA_ILi512EEENSA_ILi32EEESG_EEENS_6half_tENS5_IJlSB_lEEESI_SJ_NS4_8TiledMMAINS4_8MMA_AtomIJNS4_4SM904GMMA25MMA_64x32x16_F32F16F16_SSILNSN_5MajorE0ELSP_0ELNSN_7ScaleInE1ELSQ_1EEEEEENS4_6LayoutINS5_IJNSA_ILi2EEESB_SB_EEENS5_IJSB_NSA_ILi0EEESW_EEEEENS5_IJNS4_10UnderscoreESZ_SZ_EEEEENS4_13SM90_TMA_LOADENS4_14ComposedLayoutINS4_7SwizzleILi2ELi4ELi3EEENS4_18smem_ptr_flag_bitsILi16EEENST_INS5_IJNSA_ILi8EEESG_EEENS5_IJSG_SB_EEEEEEEvNS4_8identityES12_S1C_vS1D_EENS_8epilogue10collective6detail29Sm90TmaWarpSpecializedAdapterINS1G_15DefaultEpilogueISI_SJ_SJ_NS1F_6thread17LinearCombinationISI_Li1EffLNS1K_9ScaleType4KindE0ELNS_15FloatRoundStyleE2ESI_EENS1_15EpilogueDefaultEEEEEvvEEEEvNT_6ParamsE:
[----:B------:R-:W0:Y:S01]  /*0000*/  LDC R1, c[0x0][0x28] ;  /* 0x00000a00ff017b82 */ /* 0x000e220000000800 */
[----:B------:R-:W1:Y:S01]  /*0010*/  S2R R3, SR_TID.X ;  /* 0x0000000000037919 */ /* 0x000e620000002100 */
[----:B------:R-:W-:Y:S01]  /*0020*/  ELECT P0, URZ, PT ;  /* 0x00000000003f782f */ /* 0x000fe20003800000 */
[----:B------:R-:W-:Y:S01]  /*0030*/  BSSY B0, `(.L_x_0) ;  /* 0x000000f000007945 */ /* 0x000fe20003800000 */
[--C-:B-1----:R-:W-:Y:S02]  /*0040*/  SHF.R.U32.HI R0, RZ, 0x5, R3.reuse ;  /* 0x00000005ff007819 */ /* 0x102fe40000011603 */
[----:B------:R-:W-:-:S03]  /*0050*/  SHF.R.U32.HI R14, RZ, 0x7, R3 ;  /* 0x00000007ff0e7819 */ /* 0x000fc60000011603 */
[----:B------:R-:W1:Y:S04]  /*0060*/  SHFL.IDX PT, R4, R0, RZ, 0x1f ;  /* 0x00001fff00047589 */ /* 0x000e6800000e0000 */
[----:B------:R2:W3:Y:S01]  /*0070*/  SHFL.IDX PT, R10, R14, RZ, 0x1f ;  /* 0x00001fff0e0a7589 */ /* 0x0004e200000e0000 */
[----:B-1----:R-:W-:-:S13]  /*0080*/  ISETP.NE.OR P0, PT, R4, RZ, !P0 ;  /* 0x000000ff0400720c */ /* 0x002fda0004705670 */
[----:B0-23--:R-:W-:Y:S05]  /*0090*/  @P0 BRA `(.L_x_1) ;  /* 0x0000000000200947 */ /* 0x00dfea0003800000 */
[----:B------:R-:W-:Y:S02]  /*00a0*/  ULDC.64 UR4, c[0x0][0x198] ;  /* 0x0000660000047ab9 */ /* 0x000fe40000000a00 */
[----:B------:R-:W-:Y:S02]  /*00b0*/  UIADD3 UR6, UP0, UR4, 0xf0, URZ ;  /* 0x000000f004067890 */ /* 0x000fe4000ff1e03f */
[----:B------:R-:W-:Y:S02]  /*00c0*/  UIADD3 UR4, UP1, UR4, 0x1f0, URZ ;  /* 0x000001f004047890 */ /* 0x000fe4000ff3e03f */
[----:B------:R-:W-:Y:S02]  /*00d0*/  UIADD3.X UR7, URZ, UR5, URZ, UP0, !UPT ;  /* 0x000000053f077290 */ /* 0x000fe400087fe43f */
[----:B------:R-:W-:-:S07]  /*00e0*/  UIADD3.X UR5, URZ, UR5, URZ, UP1, !UPT ;  /* 0x000000053f057290 */ /* 0x000fce0008ffe43f */
[----:B------:R0:W-:Y:S02]  /*00f0*/  UTMACCTL.PF [UR6] ;  /* 0x00000000060079b9 */ /* 0x0001e40008040000 */
[----:B------:R0:W-:Y:S02]  /*0100*/  UTMACCTL.PF [UR4] ;  /* 0x00000000040079b9 */ /* 0x0001e40008040000 */
[----:B0-----:R-:W-:Y:S01]  /*0110*/  NOP ;  /* 0x0000000000007918 */ /* 0x001fe20000000000 */
.L_x_1:
[----:B------:R-:W-:Y:S05]  /*0120*/  BSYNC B0 ;  /* 0x0000000000007941 */ /* 0x000fea0003800000 */
.L_x_0:
[----:B------:R-:W0:Y:S02]  /*0130*/  SHFL.IDX PT, R2, R0, RZ, 0x1f ;  /* 0x00001fff00027589 */ /* 0x000e2400000e0000 */
[----:B0-----:R-:W-:-:S13]  /*0140*/  ISETP.NE.AND P0, PT, R2, RZ, PT ;  /* 0x000000ff0200720c */ /* 0x001fda0003f05270 */
[----:B------:R-:W-:Y:S05]  /*0150*/  @P0 BRA `(.L_x_2) ;  /* 0x0000000000680947 */ /* 0x000fea0003800000 */
[----:B------:R-:W0:Y:S01]  /*0160*/  S2UR UR8, SR_CgaCtaId ;  /* 0x00000000000879c3 */ /* 0x000e220000008800 */
[----:B------:R-:W-:Y:S01]  /*0170*/  UMOV UR4, 0x400 ;  /* 0x0000040000047882 */ /* 0x000fe20000000000 */
[----:B------:R-:W-:Y:S01]  /*0180*/  UMOV UR5, 0x1 ;  /* 0x0000000100057882 */ /* 0x000fe20000000000 */
[----:B------:R-:W-:Y:S01]  /*0190*/  UMOV UR6, 0x100 ;  /* 0x0000010000067882 */ /* 0x000fe20000000000 */
[----:B------:R-:W-:Y:S01]  /*01a0*/  ELECT P0, URZ, PT ;  /* 0x00000000003f782f */ /* 0x000fe20003800000 */
[----:B------:R-:W-:-:S04]  /*01b0*/  UIADD3 UR6, -UR6, 0x100000, URZ ;  /* 0x0010000006067890 */ /* 0x000fc8000fffe13f */
[----:B------:R-:W-:Y:S02]  /*01c0*/  USHF.L.U32 UR7, UR6, 0xb, URZ ;  /* 0x0000000b06077899 */ /* 0x000fe4000800063f */
[----:B------:R-:W-:Y:S02]  /*01d0*/  USHF.L.U32 UR6, UR6, 0x1, URZ ;  /* 0x0000000106067899 */ /* 0x000fe4000800063f */
[----:B0-----:R-:W-:Y:S02]  /*01e0*/  ULEA UR8, UR8, UR4, 0x18 ;  /* 0x0000000408087291 */ /* 0x001fe4000f8ec03f */
[----:B------:R-:W-:-:S04]  /*01f0*/  UIADD3 UR4, -UR5, 0x100000, URZ ;  /* 0x0010000005047890 */ /* 0x000fc8000fffe13f */
[----:B------:R-:W-:Y:S02]  /*0200*/  USHF.L.U32 UR5, UR4, 0xb, URZ ;  /* 0x0000000b04057899 */ /* 0x000fe4000800063f */
[----:B------:R-:W-:Y:S01]  /*0210*/  USHF.L.U32 UR4, UR4, 0x1, URZ ;  /* 0x0000000104047899 */ /* 0x000fe2000800063f */
[----:B------:R-:W0:Y:S11]  /*0220*/  FENCE.VIEW.ASYNC.S ;  /* 0x00000000000073c6 */ /* 0x000e360000000000 */
[----:B0-----:R0:W1:Y:S01]  /*0230*/  SYNCS.EXCH.64 URZ, [UR8], UR4 ;  /* 0x00000004083f75b2 */ /* 0x0010620008000100 */
[----:B------:R0:W2:Y:S01]  /*0240*/  SYNCS.EXCH.64 URZ, [UR8+0x30], UR6 ;  /* 0x00003006083f75b2 */ /* 0x0000a20008000100 */
[----:B------:R0:W3:Y:S01]  /*0250*/  SYNCS.EXCH.64 URZ, [UR8+0x8], UR4 ;  /* 0x00000804083f75b2 */ /* 0x0000e20008000100 */
[----:B------:R0:W4:Y:S01]  /*0260*/  SYNCS.EXCH.64 URZ, [UR8+0x38], UR6 ;  /* 0x00003806083f75b2 */ /* 0x0001220008000100 */
[----:B------:R0:W0:Y:S01]  /*0270*/  SYNCS.EXCH.64 URZ, [UR8+0x10], UR4 ;  /* 0x00001004083f75b2 */ /* 0x0000220008000100 */
[----:B------:R0:W0:Y:S01]  /*0280*/  SYNCS.EXCH.64 URZ, [UR8+0x40], UR6 ;  /* 0x00004006083f75b2 */ /* 0x0000220008000100 */
[----:B------:R0:W0:Y:S01]  /*0290*/  SYNCS.EXCH.64 URZ, [UR8+0x18], UR4 ;  /* 0x00001804083f75b2 */ /* 0x0000220008000100 */
[----:B------:R0:W0:Y:S01]  /*02a0*/  SYNCS.EXCH.64 URZ, [UR8+0x48], UR6 ;  /* 0x00004806083f75b2 */ /* 0x0000220008000100 */
[----:B------:R0:W0:Y:S01]  /*02b0*/  SYNCS.EXCH.64 URZ, [UR8+0x20], UR4 ;  /* 0x00002004083f75b2 */ /* 0x0000220008000100 */
[----:B------:R0:W0:Y:S01]  /*02c0*/  SYNCS.EXCH.64 URZ, [UR8+0x50], UR6 ;  /* 0x00005006083f75b2 */ /* 0x0000220008000100 */
[----:B------:R0:W0:Y:S01]  /*02d0*/  SYNCS.EXCH.64 URZ, [UR8+0x28], UR4 ;  /* 0x00002804083f75b2 */ /* 0x0000220008000100 */
[----:B------:R0:W0:Y:S01]  /*02e0*/  SYNCS.EXCH.64 URZ, [UR8+0x58], UR6 ;  /* 0x00005806083f75b2 */ /* 0x0000220008000100 */
[----:B------:R-:W-:Y:S01]  /*02f0*/  NOP ;  /* 0x0000000000007918 */ /* 0x000fe20000000000 */
.L_x_2:
[----:B------:R-:W5:Y:S01]  /*0300*/  SHFL.IDX PT, R0, R0, RZ, 0x1f ;  /* 0x00001fff00007589 */ /* 0x000f6200000e0000 */
[----:B------:R-:W-:Y:S01]  /*0310*/  ELECT P0, URZ, PT ;  /* 0x00000000003f782f */ /* 0x000fe20003800000 */
[----:B------:R-:W1:Y:S01]  /*0320*/  LDC R2, c[0x0][0x65c] ;  /* 0x00019700ff027b82 */ /* 0x000e620000000800 */
[----:B------:R-:W-:Y:S01]  /*0330*/  SHF.R.S32.HI R7, RZ, 0x1f, R4 ;  /* 0x0000001fff077819 */ /* 0x000fe20000011404 */
[----:B------:R-:W2:Y:S01]  /*0340*/  S2R R5, SR_CTAID.Y ;  /* 0x0000000000057919 */ /* 0x000ea20000002600 */
[----:B0-----:R-:W-:Y:S01]  /*0350*/  UMOV UR4, 0x20 ;  /* 0x0000002000047882 */ /* 0x001fe20000000000 */
[----:B------:R-:W-:Y:S01]  /*0360*/  NOP ;  /* 0x0000000000007918 */ /* 0x000fe20000000000 */
[----:B------:R-:W-:Y:S01]  /*0370*/  LEA.HI R7, R7, R4, RZ, 0x2 ;  /* 0x0000000407077211 */ /* 0x000fe200078f10ff */
[----:B------:R-:W0:Y:S01]  /*0380*/  S2R R6, SR_CTAID.X ;  /* 0x0000000000067919 */ /* 0x000e220000002500 */
[----:B------:R-:W-:Y:S01]  /*0390*/  ISETP.NE.AND P2, PT, R10, RZ, PT ;  /* 0x000000ff0a00720c */ /* 0x000fe20003f45270 */
[----:B------:R-:W-:Y:S01]  /*03a0*/  NOP ;  /* 0x0000000000007918 */ /* 0x000fe20000000000 */
[----:B------:R-:W-:-:S02]  /*03b0*/  LOP3.LUT R7, R7, 0xfffffffc, RZ, 0xc0, !PT ;  /* 0xfffffffc07077812 */ /* 0x000fc400078ec0ff */
[----:B-----5:R-:W-:Y:S02]  /*03c0*/  ISETP.NE.OR P0, PT, R0, RZ, !P0 ;  /* 0x000000ff0000720c */ /* 0x020fe40004705670 */
[----:B-1----:R-:W-:-:S04]  /*03d0*/  ISETP.NE.AND P3, PT, R2, 0x1, PT ;  /* 0x000000010200780c */ /* 0x002fc80003f65270 */
[----:B------:R-:W-:Y:S01]  /*03e0*/  P2R R0, PR, RZ, 0x8 ;  /* 0x00000008ff007803 */ /* 0x000fe20000000000 */
[----:B------:R-:W-:Y:S01]  /*03f0*/  IMAD.IADD R0, R4, 0x1, -R7 ;  /* 0x0000000104007824 */ /* 0x000fe200078e0a07 */
[----:B------:R-:W-:Y:S01]  /*0400*/  LOP3.LUT R4, R3, 0x7f, RZ, 0xc0, !PT ;  /* 0x0000007f03047812 */ /* 0x000fe200078ec0ff */
[----:B------:R-:W-:-:S03]  /*0410*/  IMAD.MOV.U32 R7, RZ, RZ, RZ ;  /* 0x000000ffff077224 */ /* 0x000fc600078e00ff */
[----:B------:R-:W-:Y:S01]  /*0420*/  ISETP.NE.AND P1, PT, R0, 0x3, PT ;  /* 0x000000030000780c */ /* 0x000fe20003f25270 */
[----:B------:R-:W-:Y:S01]  /*0430*/  VOTEU.ALL UP0, P0 ;  /* 0x00000000003f7886 */ /* 0x000fe20000000000 */
[----:B------:R-:W-:Y:S01]  /*0440*/  VOTEU.ALL UP1, P0 ;  /* 0x00000000003f7886 */ /* 0x000fe20000020000 */
[----:B------:R-:W0:Y:S01]  /*0450*/  @P3 LDC R17, c[0x0][0x10] ;  /* 0x00000400ff113b82 */ /* 0x000e220000000800 */
[----:B--2---:R-:W-:Y:S02]  /*0460*/  @P3 IMAD.MOV.U32 R8, RZ, RZ, R5 ;  /* 0x000000ffff083224 */ /* 0x004fe400078e0005 */
[----:B------:R-:W-:Y:S01]  /*0470*/  @!UP0 UMOV UR6, 0x400 ;  /* 0x0000040000068882 */ /* 0x000fe20000000000 */
[----:B------:R-:W-:-:S04]  /*0480*/  @!UP0 UIADD3 UR4, -UR4, 0x100000, URZ ;  /* 0x0010000004048890 */ /* 0x000fc8000fffe13f */
[----:B------:R-:W-:Y:S02]  /*0490*/  @!UP0 USHF.L.U32 UR5, UR4, 0xb, URZ ;  /* 0x0000000b04058899 */ /* 0x000fe4000800063f */
[----:B------:R-:W-:Y:S01]  /*04a0*/  @!UP0 USHF.L.U32 UR4, UR4, 0x1, URZ ;  /* 0x0000000104048899 */ /* 0x000fe2000800063f */
[----:B------:R-:W-:Y:S01]  /*04b0*/  @P3 IMAD.MOV.U32 R9, RZ, RZ, RZ ;  /* 0x000000ffff093224 */ /* 0x000fe200078e00ff */
[----:B------:R-:W1:Y:S08]  /*04c0*/  @!UP0 S2UR UR7, SR_CgaCtaId ;  /* 0x00000000000789c3 */ /* 0x000e700000008800 */
[----:B------:R-:W2:Y:S01]  /*04d0*/  @!P3 LDC R11, c[0x0][0xc] ;  /* 0x00000300ff0bbb82 */ /* 0x000ea20000000800 */
[----:B0-----:R-:W-:Y:S01]  /*04e0*/  @P3 IMAD.WIDE.U32 R16, R6, R17, R8 ;  /* 0x0000001106103225 */ /* 0x001fe200078e0008 */
[----:B-1----:R-:W-:Y:S01]  /*04f0*/  @!UP0 ULEA UR8, UR7, UR6, 0x18 ;  /* 0x0000000607088291 */ /* 0x002fe2000f8ec03f */
[----:B------:R-:W-:-:S02]  /*0500*/  VOTEU.ALL UP0, P0 ;  /* 0x00000000003f7886 */ /* 0x000fc40000000000 */
[----:B------:R-:W-:Y:S01]  /*0510*/  ULDC UR6, c[0x0][0xc] ;  /* 0x0000030000067ab9 */ /* 0x000fe20000000800 */
[----:B------:R-:W-:Y:S01]  /*0520*/  ISETP.EQ.OR P0, PT, R0, RZ, !P1 ;  /* 0x000000ff0000720c */ /* 0x000fe20004f02670 */
[----:B------:R-:W-:-:S03]  /*0530*/  ULDC UR7, c[0x0][0x10] ;  /* 0x0000040000077ab9 */ /* 0x000fc60000000800 */
[C---:B------:R-:W-:Y:S01]  /*0540*/  ISETP.EQ.AND P0, PT, R10.reuse, RZ, P0 ;  /* 0x000000ff0a00720c */ /* 0x040fe20000702270 */
[----:B------:R-:W-:Y:S02]  /*0550*/  VIADD R10, R10, 0xffffffff ;  /* 0xffffffff0a0a7836 */ /* 0x000fe40000000000 */
[----:B--2---:R-:W-:Y:S01]  /*0560*/  @!P3 IMAD.WIDE.U32 R8, R11, R5, R6 ;  /* 0x000000050b08b225 */ /* 0x004fe200078e0006 */
[----:B------:R-:W0:Y:S02]  /*0570*/  FENCE.VIEW.ASYNC.S ;  /* 0x00000000000073c6 */ /* 0x000e240000000000 */
[----:B0-----:R-:W3:Y:S01]  /*0580*/  @!UP0 SYNCS.EXCH.64 URZ, [UR8+0x70], UR4 ;  /* 0x00007004083f85b2 */ /* 0x001ee20008000100 */
[----:B------:R-:W-:Y:S01]  /*0590*/  SEL R18, RZ, 0x1, !P0 ;  /* 0x00000001ff127807 */ /* 0x000fe20004000000 */
[----:B------:R-:W-:Y:S01]  /*05a0*/  @P3 IMAD.MOV.U32 R11, RZ, RZ, RZ ;  /* 0x000000ffff0b3224 */ /* 0x000fe200078e00ff */
[----:B------:R-:W-:Y:S01]  /*05b0*/  ISETP.GE.U32.AND P1, PT, R10, 0x2, PT ;  /* 0x000000020a00780c */ /* 0x000fe20003f26070 */
[----:B------:R-:W-:-:S02]  /*05c0*/  @!P3 IMAD.MOV.U32 R16, RZ, RZ, R8 ;  /* 0x000000ffff10b224 */ /* 0x000fc400078e0008 */
[----:B------:R-:W-:Y:S01]  /*05d0*/  @P3 IMAD.IADD R17, R17, 0x1, R11 ;  /* 0x0000000111113824 */ /* 0x000fe200078e020b */
[----:B------:R-:W-:Y:S01]  /*05e0*/  SEL R18, R18, 0x2, P1 ;  /* 0x0000000212127807 */ /* 0x000fe20000800000 */
[----:B------:R-:W-:Y:S01]  /*05f0*/  @!P3 IMAD.MOV.U32 R17, RZ, RZ, R9 ;  /* 0x000000ffff11b224 */ /* 0x000fe200078e0009 */
[----:B------:R0:W3:Y:S01]  /*0600*/  @!UP1 SYNCS.EXCH.64 URZ, [UR8+0x78], UR4 ;  /* 0x00007804083f95b2 */ /* 0x0000e20008000100 */
[----:B------:R-:W-:Y:S01]  /*0610*/  NOP ;  /* 0x0000000000007918 */ /* 0x000fe20000000000 */
[----:B0-----:R-:W-:-:S03]  /*0620*/  UIMAD.WIDE.U32 UR4, UR6, UR7, URZ ;  /* 0x00000007060472a5 */ /* 0x001fc6000f8e003f */
[----:B------:R-:W-:Y:S02]  /*0630*/  ULDC UR6, c[0x0][0x14] ;  /* 0x0000050000067ab9 */ /* 0x000fe40000000800 */
[----:B------:R-:W-:Y:S02]  /*0640*/  UIMAD.WIDE.U32 UR36, UR4, UR6, URZ ;  /* 0x00000006042472a5 */ /* 0x000fe4000f8e003f */
[----:B------:R-:W-:-:S04]  /*0650*/  UIMAD UR42, UR5, UR6, URZ ;  /* 0x00000006052a72a4 */ /* 0x000fc8000f8e023f */
[----:B------:R-:W-:Y:S01]  /*0660*/  UIADD3 UR42, UR37, UR42, URZ ;  /* 0x0000002a252a7290 */ /* 0x000fe2000fffe03f */
[----:B---34-:R-:W-:Y:S06]  /*0670*/  BAR.SYNC.DEFER_BLOCKING 0x0 ;  /* 0x0000000000007b1d */ /* 0x018fec0000010000 */
[----:B------:R-:W-:Y:S05]  /*0680*/  @!P2 BRA `(.L_x_3) ;  /* 0x0000007000c0a947 */ /* 0x000fea0003800000 */
[----:B------:R-:W-:-:S13]  /*0690*/  ISETP.GT.U32.AND P0, PT, R10, 0x1, PT ;  /* 0x000000010a00780c */ /* 0x000fda0003f04070 */
[----:B------:R-:W-:Y:S05]  /*06a0*/  @P0 EXIT ;  /* 0x000000000000094d */ /* 0x000fea0003800000 */
[----:B------:R-:W-:Y:S01]  /*06b0*/  ULDC.64 UR4, c[0x0][0x650] ;  /* 0x0001940000047ab9 */ /* 0x000fe20000000a00 */
[----:B------:R-:W-:Y:S01]  /*06c0*/  PRMT R0, RZ, 0x7610, R0 ;  /* 0x00007610ff007816 */ /* 0x000fe20000000000 */
[----:B------:R-:W-:Y:S01]  /*06d0*/  IMAD.MOV.U32 R109, RZ, RZ, -0x1 ;  /* 0xffffffffff6d7424 */ /* 0x000fe200078e00ff */
[----:B------:R-:W-:Y:S01]  /*06e0*/  ISETP.GE.U32.AND P0, PT, R16, UR4, PT ;  /* 0x0000000410007c0c */ /* 0x000fe2000bf06070 */
[----:B------:R-:W-:Y:S02]  /*06f0*/  IMAD.MOV.U32 R110, RZ, RZ, -0x1 ;  /* 0xffffffffff6e7424 */ /* 0x000fe400078e00ff */
[----:B------:R-:W-:Y:S01]  /*0700*/  IMAD.MOV.U32 R97, RZ, RZ, -0x1 ;  /* 0xffffffffff617424 */ /* 0x000fe200078e00ff */
[----:B------:R-:W-:-:S13]  /*0710*/  ISETP.GE.U32.AND.EX P0, PT, R17, UR5, PT, P0 ;  /* 0x0000000511007c0c */ /* 0x000fda000bf06100 */
[----:B------:R-:W-:Y:S05]  /*0720*/  @P0 BRA `(.L_x_4) ;  /* 0x0000000400540947 */ /* 0x000fea0003800000 */
[----:B------:R-:W0:Y:S01]  /*0730*/  LDC.64 R20, c[0x0][0x628] ;  /* 0x00018a00ff147b82 */ /* 0x000e220000000a00 */
[----:B------:R-:W-:Y:S02]  /*0740*/  IMAD.MOV.U32 R8, RZ, RZ, R16 ;  /* 0x000000ffff087224 */ /* 0x000fe400078e0010 */
[----:B------:R-:W-:-:S05]  /*0750*/  IMAD.MOV.U32 R9, RZ, RZ, R17 ;  /* 0x000000ffff097224 */ /* 0x000fca00078e0011 */
[----:B------:R-:W1:Y:S08]  /*0760*/  LDC R0, c[0x0][0x630] ;  /* 0x00018c00ff007b82 */ /* 0x000e700000000800 */
[----:B------:R-:W2:Y:S01]  /*0770*/  LDC.64 R22, c[0x0][0x620] ;  /* 0x00018800ff167b82 */ /* 0x000ea20000000a00 */
[----:B0-----:R-:W-:-:S04]  /*0780*/  ISETP.NE.U32.AND P0, PT, R20, RZ, PT ;  /* 0x000000ff1400720c */ /* 0x001fc80003f05070 */
[----:B------:R-:W-:-:S13]  /*0790*/  ISETP.NE.AND.EX P0, PT, R21, RZ, PT, P0 ;  /* 0x000000ff1500720c */ /* 0x000fda0003f05300 */
[----:B-12---:R-:W-:Y:S05]  /*07a0*/  @!P0 BRA `(.L_x_5) ;  /* 0x0000000000288947 */ /* 0x006fea0003800000 */
[----:B------:R-:W0:Y:S02]  /*07b0*/  LDC R13, c[0x0][0x634] ;  /* 0x00018d00ff0d7b82 */ /* 0x000e240000000800 */
[----:B0-----:R-:W-:-:S05]  /*07c0*/  IADD3 R13, P0, R16, R13, RZ ;  /* 0x0000000d100d7210 */ /* 0x001fca0007f1e0ff */
[----:B------:R-:W-:-:S04]  /*07d0*/  IMAD.X R15, RZ, RZ, R17, P0 ;  /* 0x000000ffff0f7224 */ /* 0x000fc800000e0611 */
[----:B------:R-:W-:-:S04]  /*07e0*/  IMAD.WIDE.U32 R8, R15, R20, RZ ;  /* 0x000000140f087225 */ /* 0x000fc800078e00ff */
[----:B------:R-:W-:-:S04]  /*07f0*/  IMAD.WIDE.U32 R10, P0, R13, R21, R8 ;  /* 0x000000150d0a7225 */ /* 0x000fc80007800008 */
[----:B------:R-:W-:-:S04]  /*0800*/  IMAD.WIDE.U32 R8, R13, R20, RZ ;  /* 0x000000140d087225 */ /* 0x000fc800078e00ff */
[----:B------:R-:W-:Y:S01]  /*0810*/  IMAD.X R13, RZ, RZ, RZ, P0 ;  /* 0x000000ffff0d7224 */ /* 0x000fe200000e06ff */
[----:B------:R-:W-:Y:S01]  /*0820*/  IADD3 RZ, P0, R9, R10, RZ ;  /* 0x0000000a09ff7210 */ /* 0x000fe20007f1e0ff */
[----:B------:R-:W-:-:S04]  /*0830*/  IMAD.MOV.U32 R12, RZ, RZ, R11 ;  /* 0x000000ffff0c7224 */ /* 0x000fc800078e000b */
[----:B------:R-:W-:-:S08]  /*0840*/  IMAD.WIDE.U32.X R8, R15, R21, R12, P0 ;  /* 0x000000150f087225 */ /* 0x000fd000000e040c */
.L_x_5:
[-CC-:B------:R-:W-:Y:S01]  /*0850*/  SHF.R.U64 R97, R8, R0.reuse, R9.reuse ;  /* 0x0000000008617219 */ /* 0x180fe20000001209 */
[----:B------:R-:W0:Y:S01]  /*0860*/  LDC R12, c[0x0][0x618] ;  /* 0x00018600ff0c7b82 */ /* 0x000e220000000800 */
[----:B------:R-:W-:Y:S01]  /*0870*/  SHF.R.U32.HI R7, RZ, R0, R9 ;  /* 0x00000000ff077219 */ /* 0x000fe20000011609 */
[----:B------:R-:W-:Y:S01]  /*0880*/  ULDC UR4, c[0x0][0x150] ;  /* 0x0000540000047ab9 */ /* 0x000fe20000000800 */
[----:B------:R-:W-:Y:S02]  /*0890*/  IADD3 R11, P0, RZ, -R97, RZ ;  /* 0x80000061ff0b7210 */ /* 0x000fe40007f1e0ff */
[----:B------:R-:W-:-:S03]  /*08a0*/  I2FP.F32.U32 R0, R6 ;  /* 0x0000000600007245 */ /* 0x000fc60000201000 */
[----:B------:R-:W1:Y:S01]  /*08b0*/  LDC.64 R30, c[0x0][0x640] ;  /* 0x00019000ff1e7b82 */ /* 0x000e620000000a00 */
[----:B------:R-:W-:Y:S02]  /*08c0*/  IMAD.X R13, RZ, RZ, ~R7, P0 ;  /* 0x000000ffff0d7224 */ /* 0x000fe400000e0e07 */
[----:B------:R-:W-:Y:S01]  /*08d0*/  FMUL R0, R0, UR4 ;  /* 0x0000000400007c20 */ /* 0x000fe20008400000 */
[----:B------:R-:W-:Y:S01]  /*08e0*/  IMAD.WIDE.U32 R8, R11, R22, R16 ;  /* 0x000000160b087225 */ /* 0x000fe200078e0010 */
[----:B------:R-:W-:-:S03]  /*08f0*/  ULDC UR4, c[0x0][0x154] ;  /* 0x0000550000047ab9 */ /* 0x000fc60000000800 */
[----:B------:R-:W-:Y:S01]  /*0900*/  IMAD R10, R13, R22, RZ ;  /* 0x000000160d0a7224 */ /* 0x000fe200078e02ff */
[----:B------:R-:W2:Y:S01]  /*0910*/  LDC R7, c[0x0][0x144] ;  /* 0x00005100ff077b82 */ /* 0x000ea20000000800 */
[----:B------:R-:W3:Y:S02]  /*0920*/  F2I.U32.TRUNC.NTZ R0, R0 ;  /* 0x0000000000007305 */ /* 0x000ee4000020f000 */
[----:B------:R-:W-:-:S04]  /*0930*/  IMAD R11, R11, R23, R10 ;  /* 0x000000170b0b7224 */ /* 0x000fc800078e020a */
[----:B------:R-:W-:Y:S01]  /*0940*/  IMAD.IADD R9, R9, 0x1, R11 ;  /* 0x0000000109097824 */ /* 0x000fe200078e020b */
[----:B------:R-:W4:Y:S01]  /*0950*/  LDC R24, c[0x0][0x608] ;  /* 0x00018200ff187b82 */ /* 0x000f220000000800 */
[----:B------:R-:W-:-:S03]  /*0960*/  IMAD.MOV.U32 R11, RZ, RZ, -0x1 ;  /* 0xffffffffff0b7424 */ /* 0x000fc600078e00ff */
[-CC-:B0-----:R-:W-:Y:S02]  /*0970*/  SHF.R.U64 R22, R8, R12.reuse, R9.reuse ;  /* 0x0000000c08167219 */ /* 0x181fe40000001209 */
[----:B------:R-:W-:Y:S02]  /*0980*/  I2FP.F32.U32 R8, R5 ;  /* 0x0000000500087245 */ /* 0x000fe40000201000 */
[----:B------:R-:W0:Y:S01]  /*0990*/  LDC R28, c[0x0][0x658] ;  /* 0x00019600ff1c7b82 */ /* 0x000e220000000800 */
[----:B-1----:R-:W-:Y:S01]  /*09a0*/  ISETP.NE.U32.AND P0, PT, R30, RZ, PT ;  /* 0x000000ff1e00720c */ /* 0x002fe20003f05070 */
[----:B---3--:R-:W-:Y:S02]  /*09b0*/  IMAD.MOV R10, RZ, RZ, -R0 ;  /* 0x000000ffff0a7224 */ /* 0x008fe400078e0a00 */
[----:B------:R-:W-:Y:S01]  /*09c0*/  FMUL R8, R8, UR4 ;  /* 0x0000000408087c20 */ /* 0x000fe20008400000 */
[----:B------:R-:W-:Y:S02]  /*09d0*/  SHF.R.U32.HI R9, RZ, R12, R9 ;  /* 0x0000000cff097219 */ /* 0x000fe40000011609 */
[----:B------:R-:W-:Y:S01]  /*09e0*/  ISETP.NE.AND.EX P0, PT, R31, RZ, PT, P0 ;  /* 0x000000ff1f00720c */ /* 0x000fe20003f05300 */
[----:B------:R1:W3:Y:S01]  /*09f0*/  F2I.U32.TRUNC.NTZ R15, R8 ;  /* 0x00000008000f7305 */ /* 0x0002e2000020f000 */
[----:B------:R-:W1:Y:S01]  /*0a00*/  LDC R20, c[0x0][0x148] ;  /* 0x00005200ff147b82 */ /* 0x000e620000000800 */
[----:B--2---:R-:W-:-:S07]  /*0a10*/  IMAD R0, R7, R10, R6 ;  /* 0x0000000a07007224 */ /* 0x004fce00078e0206 */
[----:B------:R-:W2:Y:S01]  /*0a20*/  LDC R26, c[0x0][0x600] ;  /* 0x00018000ff1a7b82 */ /* 0x000ea20000000800 */
[-CC-:B----4-:R-:W-:Y:S02]  /*0a30*/  SHF.R.U64 R32, R22, R24.reuse, R9.reuse ;  /* 0x0000001816207219 */ /* 0x190fe40000001209 */
[----:B------:R-:W-:Y:S01]  /*0a40*/  SHF.R.U32.HI R7, RZ, R24, R9 ;  /* 0x00000018ff077219 */ /* 0x000fe20000011609 */
[----:B------:R-:W-:-:S04]  /*0a50*/  IMAD.MOV.U32 R9, RZ, RZ, 0x1 ;  /* 0x00000001ff097424 */ /* 0x000fc800078e00ff */
[----:B------:R-:W4:Y:S01]  /*0a60*/  LDC R21, c[0x0][0x648] ;  /* 0x00019200ff157b82 */ /* 0x000f220000000800 */
[-C--:B0-----:R-:W-:Y:S02]  /*0a70*/  SHF.L.U32 R6, R11, R28.reuse, RZ ;  /* 0x0000001c0b067219 */ /* 0x081fe400000006ff */
[--C-:B------:R-:W-:Y:S02]  /*0a80*/  SHF.R.U64 R24, R32, R28, R7.reuse ;  /* 0x0000001c20187219 */ /* 0x100fe40000001207 */
[----:B------:R-:W-:Y:S02]  /*0a90*/  LOP3.LUT R13, RZ, R6, RZ, 0x33, !PT ;  /* 0x00000006ff0d7212 */ /* 0x000fe400078e33ff */
[-C--:B------:R-:W-:Y:S01]  /*0aa0*/  SHF.R.U32.HI R7, RZ, R28.reuse, R7 ;  /* 0x0000001cff077219 */ /* 0x080fe20000011607 */
[----:B------:R-:W0:Y:S01]  /*0ab0*/  LDC R23, c[0x0][0x638] ;  /* 0x00018e00ff177b82 */ /* 0x000e220000000800 */
[----:B------:R-:W-:Y:S01]  /*0ac0*/  SHF.L.U32 R12, R9, R28, RZ ;  /* 0x0000001c090c7219 */ /* 0x000fe200000006ff */
[----:B------:R-:W-:-:S06]  /*0ad0*/  IMAD.MOV.U32 R6, RZ, RZ, R24 ;  /* 0x000000ffff067224 */ /* 0x000fcc00078e0018 */
[----:B------:R-:W0:Y:S01]  /*0ae0*/  LDC R109, c[0x0][0x610] ;  /* 0x00018400ff6d7b82 */ /* 0x000e220000000800 */
[----:B-1-3--:R-:W-:Y:S05]  /*0af0*/  @!P0 BRA `(.L_x_6) ;  /* 0x0000000000288947 */ /* 0x00afea0003800000 */
[----:B------:R-:W1:Y:S02]  /*0b00*/  LDC R11, c[0x0][0x64c] ;  /* 0x00019300ff0b7b82 */ /* 0x000e640000000800 */
[----:B-1----:R-:W-:-:S05]  /*0b10*/  IADD3 R11, P0, R24, R11, RZ ;  /* 0x0000000b180b7210 */ /* 0x002fca0007f1e0ff */
        /* <DEDUP_REMOVED lines=8> */
.L_x_6:
[----:B----4-:R-:W-:Y:S01]  /*0ba0*/  SHF.R.U64 R6, R6, R21, R7 ;  /* 0x0000001506067219 */ /* 0x010fe20000001207 */
[----:B--2---:R-:W-:Y:S01]  /*0bb0*/  VIADD R7, R26, 0xffffffff ;  /* 0xffffffff1a077836 */ /* 0x004fe20000000000 */
[----:B------:R-:W-:Y:S01]  /*0bc0*/  LOP3.LUT R13, R32, R13, RZ, 0xc0, !PT ;  /* 0x0000000d200d7212 */ /* 0x000fe200078ec0ff */
[----:B------:R-:W-:Y:S02]  /*0bd0*/  IMAD.MOV R15, RZ, RZ, -R15 ;  /* 0x000000ffff0f7224 */ /* 0x000fe400078e0a0f */
[----:B------:R-:W-:Y:S02]  /*0be0*/  IMAD.MOV R8, RZ, RZ, -R6 ;  /* 0x000000ffff087224 */ /* 0x000fe400078e0a06 */
[----:B------:R-:W-:Y:S01]  /*0bf0*/  IMAD R13, R12, R6, R13 ;  /* 0x000000060c0d7224 */ /* 0x000fe200078e020d */
[----:B------:R-:W-:Y:S01]  /*0c00*/  LOP3.LUT R6, R22, R7, RZ, 0xc0, !PT ;  /* 0x0000000716067212 */ /* 0x000fe200078ec0ff */
[----:B------:R-:W-:Y:S02]  /*0c10*/  @P3 IMAD R0, R20, R15, R5 ;  /* 0x0000000f14003224 */ /* 0x000fe400078e0205 */
[----:B0-----:R-:W-:-:S02]  /*0c20*/  IMAD R5, R8, R23, R24 ;  /* 0x0000001708057224 */ /* 0x001fc400078e0218 */
[----:B------:R-:W-:Y:S02]  /*0c30*/  IMAD R109, R13, R109, R0 ;  /* 0x0000006d0d6d7224 */ /* 0x000fe400078e0200 */
[----:B------:R-:W-:Y:S02]  /*0c40*/  IMAD R6, R5, R26, R6 ;  /* 0x0000001a05067224 */ /* 0x000fe400078e0206 */
[----:B------:R-:W-:-:S03]  /*0c50*/  IMAD.MOV.U32 R0, RZ, RZ, 0x1 ;  /* 0x00000001ff007424 */ /* 0x000fc600078e00ff */
[----:B------:R-:W-:Y:S02]  /*0c60*/  SEL R110, R6, R109, !P3 ;  /* 0x0000006d066e7207 */ /* 0x000fe40005800000 */
[----:B------:R-:W-:-:S07]  /*0c70*/  SEL R109, R109, R6, !P3 ;  /* 0x000000066d6d7207 */ /* 0x000fce0005800000 */
.L_x_4:
[----:B------:R-:W-:-:S08]  /*0c80*/  NOP ;  /* 0x0000000000007918 */ /* 0x000fd00000000000 */
[----:B------:R-:W0:Y:S02]  /*0c90*/  USETMAXREG.TRY_ALLOC.CTAPOOL UP0, 0xe8 ;  /* 0x000000e8000079c8 */ /* 0x000e240008000600 */
[----:B0-----:R-:W-:-:S13]  /*0ca0*/  PLOP3.LUT P0, PT, PT, PT, UP0, 0x80, 0x0 ;  /* 0x000000000000781c */ /* 0x001fda0003f0f008 */
[----:B------:R-:W-:Y:S05]  /*0cb0*/  @!P0 BRA `(.L_x_4) ;  /* 0xfffffffc00f08947 */ /* 0x000fea000383ffff */
[----:B------:R-:W-:Y:S01]  /*0cc0*/  ULDC.64 UR4, c[0x0][0x598] ;  /* 0x0001660000047ab9 */ /* 0x000fe20000000a00 */
[----:B------:R-:W-:Y:S01]  /*0cd0*/  ULDC.64 UR38, c[0x0][0x208] ;  /* 0x0000820000267ab9 */ /* 0x000fe20000000a00 */
[----:B------:R-:W-:-:S04]  /*0ce0*/  ISETP.NE.U32.AND P0, PT, RZ, UR4, PT ;  /* 0x00000004ff007c0c */ /* 0x000fc8000bf05070 */
[----:B------:R-:W-:-:S13]  /*0cf0*/  ISETP.NE.AND.EX P0, PT, RZ, UR5, PT, P0 ;  /* 0x00000005ff007c0c */ /* 0x000fda000bf05300 */
[----:B------:R-:W-:Y:S05]  /*0d00*/  @!P0 BRA `(.L_x_7) ;  /* 0x00000000001c8947 */ /* 0x000fea0003800000 */
[----:B------:R-:W0:Y:S02]  /*0d10*/  LDC.64 R6, c[0x0][0x598] ;  /* 0x00016600ff067b82 */ /* 0x000e240000000a00 */
[----:B0-----:R-:W2:Y:S02]  /*0d20*/  LDG.E.64 R6, desc[UR38][R6.64] ;  /* 0x0000002606067981 */ /* 0x001ea4000c1e1b00 */
[----:B--2---:R-:W-:-:S04]  /*0d30*/  ISETP.NE.U32.AND P0, PT, R6, RZ, PT ;  /* 0x000000ff0600720c */ /* 0x004fc80003f05070 */
[----:B------:R-:W-:-:S13]  /*0d40*/  ISETP.NE.AND.EX P0, PT, R7, RZ, PT, P0 ;  /* 0x000000ff0700720c */ /* 0x000fda0003f05300 */
[----:B------:R-:W-:Y:S05]  /*0d50*/  @!P0 BRA `(.L_x_7) ;  /* 0x0000000000088947 */ /* 0x000fea0003800000 */
[----:B------:R0:W5:Y:S01]  /*0d60*/  LD.E R19, desc[UR38][R6.64] ;  /* 0x0000002606137980 */ /* 0x000162000c101900 */
[----:B------:R-:W-:Y:S05]  /*0d70*/  BRA `(.L_x_8) ;  /* 0x0000000000247947 */ /* 0x000fea0003800000 */
.L_x_7:
[----:B------:R-:W-:Y:S02]  /*0d80*/  ULDC.64 UR4, c[0x0][0x588] ;  /* 0x0001620000047ab9 */ /* 0x000fe40000000a00 */
[----:B------:R-:W-:-:S04]  /*0d90*/  ISETP.NE.U32.AND P0, PT, RZ, UR4, PT ;  /* 0x00000004ff007c0c */ /* 0x000fc8000bf05070 */
[----:B------:R-:W-:-:S13]  /*0da0*/  ISETP.NE.AND.EX P0, PT, RZ, UR5, PT, P0 ;  /* 0x00000005ff007c0c */ /* 0x000fda000bf05300 */
[----:B------:R-:W-:Y:S05]  /*0db0*/  @!P0 BRA `(.L_x_9) ;  /* 0x00000000000c8947 */ /* 0x000fea0003800000 */
[----:B------:R-:W0:Y:S02]  /*0dc0*/  LDC.64 R6, c[0x0][0x588] ;  /* 0x00016200ff067b82 */ /* 0x000e240000000a00 */
[----:B0-----:R1:W5:Y:S01]  /*0dd0*/  LDG.E R19, desc[UR38][R6.64] ;  /* 0x0000002606137981 */ /* 0x001362000c1e1900 */
[----:B------:R-:W-:Y:S05]  /*0de0*/  BRA `(.L_x_8) ;  /* 0x0000000000087947 */ /* 0x000fea0003800000 */
.L_x_9:
[----:B------:R-:W-:Y:S02]  /*0df0*/  ULDC UR4, c[0x0][0x580] ;  /* 0x0001600000047ab9 */ /* 0x000fe40000000800 */
[----:B------:R-:W-:-:S07]  /*0e00*/  IMAD.U32 R19, RZ, RZ, UR4 ;  /* 0x00000004ff137e24 */ /* 0x000fce000f8e00ff */
.L_x_8:
[----:B------:R-:W-:Y:S02]  /*0e10*/  ULDC.64 UR4, c[0x0][0x5a0] ;  /* 0x0001680000047ab9 */ /* 0x000fe40000000a00 */
[----:B------:R-:W-:-:S04]  /*0e20*/  ISETP.NE.U32.AND P0, PT, RZ, UR4, PT ;  /* 0x00000004ff007c0c */ /* 0x000fc8000bf05070 */
[----:B------:R-:W-:-:S13]  /*0e30*/  ISETP.NE.AND.EX P0, PT, RZ, UR5, PT, P0 ;  /* 0x00000005ff007c0c */ /* 0x000fda000bf05300 */
[----:B------:R-:W-:Y:S05]  /*0e40*/  @!P0 BRA `(.L_x_10) ;  /* 0x00000000001c8947 */ /* 0x000fea0003800000 */
[----:B01----:R-:W0:Y:S02]  /*0e50*/  LDC.64 R6, c[0x0][0x5a0] ;  /* 0x00016800ff067b82 */ /* 0x003e240000000a00 */
[----:B0-----:R-:W2:Y:S02]  /*0e60*/  LDG.E.64 R6, desc[UR38][R6.64] ;  /* 0x0000002606067981 */ /* 0x001ea4000c1e1b00 */
[----:B--2---:R-:W-:-:S04]  /*0e70*/  ISETP.NE.U32.AND P0, PT, R6, RZ, PT ;  /* 0x000000ff0600720c */ /* 0x004fc80003f05070 */
[----:B------:R-:W-:-:S13]  /*0e80*/  ISETP.NE.AND.EX P0, PT, R7, RZ, PT, P0 ;  /* 0x000000ff0700720c */ /* 0x000fda0003f05300 */
[----:B------:R-:W-:Y:S05]  /*0e90*/  @!P0 BRA `(.L_x_10) ;  /* 0x0000000000088947 */ /* 0x000fea0003800000 */
[----:B------:R0:W5:Y:S01]  /*0ea0*/  LD.E R88, desc[UR38][R6.64] ;  /* 0x0000002606587980 */ /* 0x000162000c101900 */
[----:B------:R-:W-:Y:S05]  /*0eb0*/  BRA `(.L_x_11) ;  /* 0x0000000000247947 */ /* 0x000fea0003800000 */
.L_x_10:
[----:B------:R-:W-:Y:S02]  /*0ec0*/  ULDC.64 UR4, c[0x0][0x590] ;  /* 0x0001640000047ab9 */ /* 0x000fe40000000a00 */
[----:B------:R-:W-:-:S04]  /*0ed0*/  ISETP.NE.U32.AND P0, PT, RZ, UR4, PT ;  /* 0x00000004ff007c0c */ /* 0x000fc8000bf05070 */
[----:B------:R-:W-:-:S13]  /*0ee0*/  ISETP.NE.AND.EX P0, PT, RZ, UR5, PT, P0 ;  /* 0x00000005ff007c0c */ /* 0x000fda000bf05300 */
[----:B------:R-:W-:Y:S05]  /*0ef0*/  @!P0 BRA `(.L_x_12) ;  /* 0x00000000000c8947 */ /* 0x000fea0003800000 */
[----:B------:R-:W2:Y:S02]  /*0f00*/  LDC.64 R88, c[0x0][0x590] ;  /* 0x00016400ff587b82 */ /* 0x000ea40000000a00 */
[----:B--2---:R2:W5:Y:S01]  /*0f10*/  LDG.E R88, desc[UR38][R88.64] ;  /* 0x0000002658587981 */ /* 0x004562000c1e1900 */
[----:B------:R-:W-:Y:S05]  /*0f20*/  BRA `(.L_x_11) ;  /* 0x0000000000087947 */ /* 0x000fea0003800000 */
.L_x_12:
[----:B------:R-:W-:Y:S02]  /*0f30*/  ULDC UR4, c[0x0][0x584] ;  /* 0x0001610000047ab9 */ /* 0x000fe40000000800 */
[----:B------:R-:W-:-:S07]  /*0f40*/  IMAD.U32 R88, RZ, RZ, UR4 ;  /* 0x00000004ff587e24 */ /* 0x000fce000f8e00ff */
.L_x_11:
[----:B------:R-:W-:-:S13]  /*0f50*/  LOP3.LUT P0, RZ, R0, 0xff, RZ, 0xc0, !PT ;  /* 0x000000ff00ff7812 */ /* 0x000fda000780c0ff */
[----:B------:R-:W-:Y:S05]  /*0f60*/  @!P0 EXIT ;  /* 0x000000000000894d */ /* 0x000fea0003800000 */
[----:B01----:R-:W0:Y:S01]  /*0f70*/  LDC.64 R6, c[0x0][0x5c8] ;  /* 0x00017200ff067b82 */ /* 0x003e220000000a00 */
[----:B------:R-:W-:Y:S01]  /*0f80*/  ULDC.64 UR4, c[0x0][0x288] ;  /* 0x0000a20000047ab9 */ /* 0x000fe20000000a00 */
[----:B------:R-:W-:Y:S01]  /*0f90*/  LOP3.LUT R14, R14, 0x1, RZ, 0xc0, !PT ;  /* 0x000000010e0e7812 */ /* 0x000fe200078ec0ff */
[----:B------:R-:W-:Y:S01]  /*0fa0*/  IMAD.U32 R11, RZ, RZ, UR4 ;  /* 0x00000004ff0b7e24 */ /* 0x000fe2000f8e00ff */
[----:B------:R-:W-:Y:S01]  /*0fb0*/  UIADD3 UR4, UR5, 0x1f, URZ ;  /* 0x0000001f05047890 */ /* 0x000fe2000fffe03f */
[----:B------:R-:W-:Y:S01]  /*0fc0*/  SHF.R.U32.HI R0, RZ, 0x2, R3 ;  /* 0x00000002ff007819 */ /* 0x000fe20000011603 */
[C---:B------:R-:W-:Y:S01]  /*0fd0*/  IMAD.SHL.U32 R96, R3.reuse, 0x2, RZ ;  /* 0x0000000203607824 */ /* 0x040fe200078e00ff */
[----:B------:R-:W-:Y:S01]  /*0fe0*/  SHF.R.U32.HI R4, RZ, 0x1, R4 ;  /* 0x00000001ff047819 */ /* 0x000fe20000011604 */
[----:B------:R-:W1:Y:S01]  /*0ff0*/  LDC.64 R8, c[0x0][0x5b0] ;  /* 0x00016c00ff087b82 */ /* 0x000e620000000a00 */
[----:B------:R-:W-:Y:S01]  /*1000*/  USHF.R.S32.HI UR5, URZ, 0x1f, UR4 ;  /* 0x0000001f3f057899 */ /* 0x000fe20008011404 */
[----:B------:R-:W-:Y:S01]  /*1010*/  LOP3.LUT R94, R3, 0x3, RZ, 0xc0, !PT ;  /* 0x00000003035e7812 */ /* 0x000fe200078ec0ff */
[----:B------:R-:W-:Y:S01]  /*1020*/  IMAD.SHL.U32 R5, R14, 0x40, RZ ;  /* 0x000000400e057824 */ /* 0x000fe200078e00ff */
[----:B------:R-:W-:Y:S01]  /*1030*/  LOP3.LUT R0, R0, 0x7, RZ, 0xc0, !PT ;  /* 0x0000000700007812 */ /* 0x000fe200078ec0ff */
[----:B------:R-:W-:Y:S01]  /*1040*/  ULEA.HI UR5, UR5, UR4, URZ, 0x5 ;  /* 0x0000000405057291 */ /* 0x000fe2000f8f283f */
[----:B------:R-:W-:Y:S01]  /*1050*/  LOP3.LUT R23, R4, 0x30, RZ, 0xc0, !PT ;  /* 0x0000003004177812 */ /* 0x000fe200078ec0ff */
[----:B------:R-:W-:Y:S01]  /*1060*/  IMAD R94, R94, -0x2, R11 ;  /* 0xfffffffe5e5e7824 */ /* 0x000fe200078e020b */
[----:B------:R-:W3:Y:S01]  /*1070*/  LDC R10, c[0x0][0x658] ;  /* 0x00019600ff0a7b82 */ /* 0x000ee20000000800 */
[--C-:B------:R-:W-:Y:S01]  /*1080*/  LOP3.LUT R22, R5, 0x40, R0.reuse, 0xe2, !PT ;  /* 0x0000004005167812 */ /* 0x100fe200078ee200 */
[----:B------:R-:W-:Y:S01]  /*1090*/  IMAD.MOV.U32 R11, RZ, RZ, -0x1 ;  /* 0xffffffffff0b7424 */ /* 0x000fe200078e00ff */
[-C--:B------:R-:W-:Y:S01]  /*10a0*/  IADD3 R5, RZ, -R23.reuse, -R0 ;  /* 0x80000017ff057210 */ /* 0x080fe20007ffe800 */
[----:B------:R-:W-:Y:S01]  /*10b0*/  USHF.R.S32.HI UR43, URZ, 0x5, UR5 ;  /* 0x000000053f2b7899 */ /* 0x000fe20008011405 */
[----:B------:R-:W-:Y:S01]  /*10c0*/  LOP3.LUT R98, R3, 0x80, RZ, 0xc0, !PT ;  /* 0x0000008003627812 */ /* 0x000fe200078ec0ff */
[----:B------:R-:W-:Y:S01]  /*10d0*/  ULDC UR4, c[0x0][0x284] ;  /* 0x0000a10000047ab9 */ /* 0x000fe20000000800 */
[----:B------:R-:W-:Y:S01]  /*10e0*/  LOP3.LUT R22, R22, R23, RZ, 0xfc, !PT ;  /* 0x0000001716167212 */ /* 0x000fe200078efcff */
[----:B0-----:R-:W-:Y:S01]  /*10f0*/  IMAD.SHL.U32 R91, R6, 0x100, RZ ;  /* 0x00000100065b7824 */ /* 0x001fe200078e00ff */
[----:B------:R-:W-:Y:S01]  /*1100*/  UISETP.LT.AND UP0, UPT, UR43, 0x1, UPT ;  /* 0x000000012b00788c */ /* 0x000fe2000bf01270 */
[----:B------:R-:W-:Y:S01]  /*1110*/  IMAD R5, R14, -0x40, R5 ;  /* 0xffffffc00e057824 */ /* 0x000fe200078e0205 */
[C-C-:B------:R-:W-:Y:S01]  /*1120*/  SHF.L.U64.HI R95, R6.reuse, 0x3, R7.reuse ;  /* 0x00000003065f7819 */ /* 0x140fe20000010207 */
[C---:B------:R-:W-:Y:S01]  /*1130*/  IMAD.SHL.U32 R92, R6.reuse, 0x8, RZ ;  /* 0x00000008065c7824 */ /* 0x040fe200078e00ff */
[----:B------:R-:W-:Y:S01]  /*1140*/  USEL UR44, UR43, 0x1, UP0 ;  /* 0x000000012b2c7887 */ /* 0x000fe20008000000 */
[----:B------:R-:W-:Y:S01]  /*1150*/  SHF.L.U64.HI R93, R6, 0x8, R7 ;  /* 0x00000008065d7819 */ /* 0x000fe20000010207 */
[----:B------:R-:W-:Y:S01]  /*1160*/  VIADD R108, R5, UR4 ;  /* 0x00000004056c7c36 */ /* 0x000fe20008000000 */
[C---:B-1----:R-:W-:Y:S01]  /*1170*/  SHF.L.U64.HI R90, R8.reuse, 0x8, R9 ;  /* 0x00000008085a7819 */ /* 0x042fe20000010209 */
[----:B--2---:R-:W-:Y:S01]  /*1180*/  IMAD.SHL.U32 R89, R8, 0x100, RZ ;  /* 0x0000010008597824 */ /* 0x004fe200078e00ff */
[----:B------:R-:W-:Y:S01]  /*1190*/  LOP3.LUT R112, R18, 0x1, RZ, 0xfc, !PT ;  /* 0x0000000112707812 */ /* 0x000fe200078efcff */
[----:B------:R-:W-:Y:S01]  /*11a0*/  IMAD.MOV.U32 R23, RZ, RZ, RZ ;  /* 0x000000ffff177224 */ /* 0x000fe200078e00ff */
[----:B------:R-:W-:Y:S01]  /*11b0*/  SHF.R.U32.HI R98, RZ, 0x7, R98 ;  /* 0x00000007ff627819 */ /* 0x000fe20000011662 */
[----:B------:R-:W-:Y:S01]  /*11c0*/  UIADD3 UR44, UR43, -UR44, URZ ;  /* 0x8000002c2b2c7290 */ /* 0x000fe2000fffe03f */
[----:B------:R-:W-:Y:S01]  /*11d0*/  LOP3.LUT R100, R91, 0x2, RZ, 0xfc, !PT ;  /* 0x000000025b647812 */ /* 0x000fe200078efcff */
[----:B------:R-:W-:Y:S01]  /*11e0*/  UMOV UR40, URZ ;  /* 0x0000003f00287c82 */ /* 0x000fe20008000000 */
[----:B---3--:R-:W-:Y:S01]  /*11f0*/  SHF.L.U32 R10, R11, R10, RZ ;  /* 0x0000000a0b0a7219 */ /* 0x008fe200000006ff */
[----:B------:R-:W-:Y:S01]  /*1200*/  UMOV UR41, URZ ;  /* 0x0000003f00297c82 */ /* 0x000fe20008000000 */
[----:B------:R-:W-:-:S02]  /*1210*/  LOP3.LUT R101, R91, 0x10, RZ, 0xfc, !PT ;  /* 0x000000105b657812 */ /* 0x000fc400078efcff */
[----:B------:R-:W-:Y:S02]  /*1220*/  LOP3.LUT R99, RZ, R10, RZ, 0x33, !PT ;  /* 0x0000000aff637212 */ /* 0x000fe400078e33ff */
[C---:B------:R-:W-:Y:S02]  /*1230*/  LOP3.LUT R102, R91.reuse, 0x12, RZ, 0xfc, !PT ;  /* 0x000000125b667812 */ /* 0x040fe400078efcff */
[C---:B------:R-:W-:Y:S02]  /*1240*/  LOP3.LUT R103, R91.reuse, 0x20, RZ, 0xfc, !PT ;  /* 0x000000205b677812 */ /* 0x040fe400078efcff */
[C---:B------:R-:W-:Y:S02]  /*1250*/  LOP3.LUT R104, R91.reuse, 0x22, RZ, 0xfc, !PT ;  /* 0x000000225b687812 */ /* 0x040fe400078efcff */
[C---:B------:R-:W-:Y:S02]  /*1260*/  LOP3.LUT R105, R91.reuse, 0x30, RZ, 0xfc, !PT ;  /* 0x000000305b697812 */ /* 0x040fe400078efcff */
[----:B------:R-:W-:-:S02]  /*1270*/  LOP3.LUT R106, R91, 0x32, RZ, 0xfc, !PT ;  /* 0x000000325b6a7812 */ /* 0x000fc400078efcff */
[----:B------:R-:W-:-:S07]  /*1280*/  LOP3.LUT R107, R89, 0x32, RZ, 0xfc, !PT ;  /* 0x00000032596b7812 */ /* 0x000fce00078efcff */
.L_x_158:
[----:B0-----:R-:W0:Y:S01]  /*1290*/  SHFL.IDX PT, R0, R98, RZ, 0x1f ;  /* 0x00001fff62007589 */ /* 0x001e2200000e0000 */
[----:B-1----:R-:W1:Y:S01]  /*12a0*/  S2UR UR6, SR_CgaCtaId ;  /* 0x00000000000679c3 */ /* 0x002e620000008800 */
[----:B------:R-:W-:Y:S01]  /*12b0*/  UMOV UR45, 0x400 ;  /* 0x00000400002d7882 */ /* 0x000fe20000000000 */
[----:B0-----:R-:W-:Y:S01]  /*12c0*/  R2UR UR4, R0 ;  /* 0x00000000000472ca */ /* 0x001fe200000e0000 */
[----:B-1----:R-:W-:-:S12]  /*12d0*/  ULEA UR45, UR6, UR45, 0x18 ;  /* 0x0000002d062d7291 */ /* 0x002fd8000f8ec03f */
[----:B------:R-:W-:-:S04]  /*12e0*/  ULEA.HI UR5, UR4, UR4, URZ, 0x1 ;  /* 0x0000000404057291 */ /* 0x000fc8000f8f083f */
[----:B------:R-:W-:-:S04]  /*12f0*/  ULOP3.LUT UR5, UR5, 0xffffe, URZ, 0xc0, !UPT ;  /* 0x000ffffe05057892 */ /* 0x000fc8000f8ec03f */
[----:B------:R-:W-:-:S03]  /*1300*/  UIADD3 UR5, UR4, -UR5, URZ ;  /* 0x8000000504057290 */ /* 0x000fc6000fffe03f */
[----:B------:R-:W-:Y:S01]  /*1310*/  ULDC UR4, c[0x0][0x28c] ;  /* 0x0000a30000047ab9 */ /* 0x000fe20000000800 */
[----:B------:R-:W-:Y:S01]  /*1320*/  ULEA UR5, UR5, UR45, 0xc ;  /* 0x0000002d05057291 */ /* 0x000fe2000f8e603f */
[----:B------:R-:W-:-:S03]  /*1330*/  ISETP.LT.AND P0, PT, RZ, UR4, PT ;  /* 0x00000004ff007c0c */ /* 0x000fc6000bf01270 */
[----:B------:R-:W-:-:S04]  /*1340*/  UIADD3 UR5, UR5, 0x180, URZ ;  /* 0x0000018005057890 */ /* 0x000fc8000fffe03f */
[----:B------:R-:W-:-:S04]  /*1350*/  USHF.R.U32.HI UR5, URZ, 0x4, UR5 ;  /* 0x000000043f057899 */ /* 0x000fc80008011605 */
[----:B------:R-:W-:-:S04]  /*1360*/  ULOP3.LUT UR5, UR5, 0x3fff, URZ, 0xc0, !UPT ;  /* 0x00003fff05057892 */ /* 0x000fc8000f8ec03f */
[----:B------:R-:W-:Y:S01]  /*1370*/  ULOP3.LUT UR46, UR5, 0x10000, URZ, 0xfc, !UPT ;  /* 0x00010000052e7892 */ /* 0x000fe2000f8efc3f */
[----:B--23-5:R-:W-:Y:S11]  /*1380*/  @P0 BRA `(.L_x_13) ;  /* 0x0000000000400947 */ /* 0x02cff60003800000 */
[----:B------:R-:W-:Y:S01]  /*1390*/  MOV R0, 0x0 ;  /* 0x0000000000007802 */ /* 0x000fe20000000f00 */
[----:B------:R-:W-:Y:S01]  /*13a0*/  ULDC.64 UR4, c[0x4][0x68] ;  /* 0x01001a0000047ab9 */ /* 0x000fe20000000a00 */
[----:B------:R-:W-:Y:S01]  /*13b0*/  ULDC.64 UR6, c[0x4][0x8] ;  /* 0x0100020000067ab9 */ /* 0x000fe20000000a00 */
[----:B------:R-:W-:Y:S01]  /*13c0*/  IMAD.U32 R4, RZ, RZ, UR4 ;  /* 0x00000004ff047e24 */ /* 0x000fe2000f8e00ff */
[----:B------:R0:W1:Y:S01]  /*13d0*/  LDC.64 R14, c[0x4][R0] ;  /* 0x01000000000e7b82 */ /* 0x0000620000000a00 */
[----:B------:R-:W-:Y:S01]  /*13e0*/  IMAD.U32 R5, RZ, RZ, UR5 ;  /* 0x00000005ff057e24 */ /* 0x000fe2000f8e00ff */
[----:B------:R-:W-:Y:S01]  /*13f0*/  ULDC.64 UR4, c[0x4][0x70] ;  /* 0x01001c0000047ab9 */ /* 0x000fe20000000a00 */
[----:B------:R-:W-:Y:S02]  /*1400*/  IMAD.U32 R10, RZ, RZ, UR6 ;  /* 0x00000006ff0a7e24 */ /* 0x000fe4000f8e00ff */
[----:B------:R-:W-:Y:S02]  /*1410*/  IMAD.U32 R6, RZ, RZ, UR4 ;  /* 0x00000004ff067e24 */ /* 0x000fe4000f8e00ff */
[----:B------:R-:W-:-:S02]  /*1420*/  IMAD.U32 R7, RZ, RZ, UR5 ;  /* 0x00000005ff077e24 */ /* 0x000fc4000f8e00ff */
[----:B------:R-:W-:Y:S02]  /*1430*/  IMAD.U32 R11, RZ, RZ, UR7 ;  /* 0x00000007ff0b7e24 */ /* 0x000fe4000f8e00ff */
[----:B------:R-:W-:Y:S02]  /*1440*/  IMAD.MOV.U32 R8, RZ, RZ, 0x1e1 ;  /* 0x000001e1ff087424 */ /* 0x000fe400078e00ff */
[----:B------:R-:W-:Y:S02]  /*1450*/  IMAD.MOV.U32 R12, RZ, RZ, 0x1 ;  /* 0x00000001ff0c7424 */ /* 0x000fe400078e00ff */
[----:B0-----:R-:W-:-:S07]  /*1460*/  IMAD.MOV.U32 R13, RZ, RZ, RZ ;  /* 0x000000ffff0d7224 */ /* 0x001fce00078e00ff */
[----:B------:R-:W-:-:S07]  /*1470*/  LEPC R20, `(.L_x_13) ;  /* 0x000000001014794e */ /* 0x000fce0000000000 */
[----:B-1---5:R-:W-:Y:S05]  /*1480*/  CALL.ABS.NOINC R14 ;  /* 0x000000000e007343 */ /* 0x022fea0003c00000 */
.L_x_13:
[----:B------:R-:W-:-:S13]  /*1490*/  ISETP.NE.AND P0, PT, R112, 0x3, PT ;  /* 0x000000037000780c */ /* 0x000fda0003f05270 */
[----:B------:R-:W-:Y:S05]  /*14a0*/  @!P0 BRA `(.L_x_14) ;  /* 0x0000000000048947 */ /* 0x000fea0003800000 */
[----:B------:R-:W-:Y:S01]  /*14b0*/  BPT.TRAP 0x1 ;  /* 0x000000040000795c */ /* 0x000fe20000300000 */
.L_x_14:
[----:B------:R-:W-:Y:S02]  /*14c0*/  IMAD.U32 R3, RZ, RZ, UR41 ;  /* 0x00000029ff037e24 */ /* 0x000fe4000f8e00ff */
[----:B------:R-:W-:-:S03]  /*14d0*/  IMAD.U32 R0, RZ, RZ, UR40 ;  /* 0x00000028ff007e24 */ /* 0x000fc6000f8e00ff */
[----:B------:R-:W-:Y:S02]  /*14e0*/  LEA R3, R3, UR45, 0x3 ;  /* 0x0000002d03037c11 */ /* 0x000fe4000f8e18ff */
[----:B------:R-:W-:-:S04]  /*14f0*/  SHF.L.U32 R0, R0, 0x1f, RZ ;  /* 0x0000001f00007819 */ /* 0x000fc800000006ff */
[----:B------:R0:W1:Y:S01]  /*1500*/  SYNCS.PHASECHK.TRANS64.TRYWAIT P1, [R3+URZ], R0 ;  /* 0x00000000030075a7 */ /* 0x000062000802017f */
[----:B------:R-:W-:Y:S05]  /*1510*/  @!P0 BRA `(.L_x_15) ;  /* 0x0000000000048947 */ /* 0x000fea0003800000 */
[----:B------:R-:W-:Y:S01]  /*1520*/  BPT.TRAP 0x1 ;  /* 0x000000040000795c */ /* 0x000fe20000300000 */
.L_x_15:
[----:B------:R-:W-:-:S05]  /*1530*/  IMAD.U32 R4, RZ, RZ, UR44 ;  /* 0x0000002cff047e24 */ /* 0x000fca000f8e00ff */
[----:B------:R-:W-:Y:S01]  /*1540*/  ISETP.GE.AND P2, PT, R4, 0x1, PT ;  /* 0x000000010400780c */ /* 0x000fe20003f46270 */
[----:B-1----:R-:W-:-:S12]  /*1550*/  @P1 BRA `(.L_x_16) ;  /* 0x0000000000081947 */ /* 0x002fd80003800000 */
[----:B------:R-:W1:Y:S02]  /*1560*/  SYNCS.PHASECHK.TRANS64.TRYWAIT P1, [R3+URZ], R0 ;  /* 0x00000000030075a7 */ /* 0x000e64000802017f */
[----:B-1----:R-:W-:Y:S05]  /*1570*/  @!P1 BRA `(.L_x_17) ;  /* 0x0000007800bc9947 */ /* 0x002fea0003800000 */
.L_x_16:
[----:B------:R-:W-:Y:S05]  /*1580*/  WARPSYNC.ALL ;  /* 0x0000000000007948 */ /* 0x000fea0003800000 */
[----:B------:R-:W-:Y:S01]  /*1590*/  UIADD3 UR4, UR45, 0x30180, URZ ;  /* 0x000301802d047890 */ /* 0x000fe2000fffe03f */
[----:B------:R-:W-:Y:S01]  /*15a0*/  WARPGROUP.ARRIVE ;  /* 0x00000000000079c5 */ /* 0x000fe20000000000 */
[----:B------:R-:W-:Y:S02]  /*15b0*/  ULEA UR6, UR41, UR46, 0xb ;  /* 0x0000002e29067291 */ /* 0x000fe4000f8e583f */
[----:B------:R-:W-:Y:S01]  /*15c0*/  USHF.R.U32.HI UR4, URZ, 0x4, UR4 ;  /* 0x000000043f047899 */ /* 0x000fe20008011604 */
[----:B------:R-:W-:Y:S01]  /*15d0*/  UMOV UR9, 0x80000020 ;  /* 0x8000002000097882 */ /* 0x000fe20000000000 */
[----:B------:R-:W-:-:S02]  /*15e0*/  UMOV UR11, 0x80000020 ;  /* 0x80000020000b7882 */ /* 0x000fc40000000000 */
[----:B------:R-:W-:Y:S01]  /*15f0*/  ULOP3.LUT UR4, UR4, 0x3fff, URZ, 0xc0, !UPT ;  /* 0x00003fff04047892 */ /* 0x000fe2000f8ec03f */
[----:B------:R-:W-:Y:S01]  /*1600*/  UMOV UR8, UR6 ;  /* 0x0000000600087c82 */ /* 0x000fe20008000000 */
[----:B------:R-:W-:Y:S02]  /*1610*/  UIADD3 UR7, UR6, 0x200, URZ ;  /* 0x0000020006077890 */ /* 0x000fe4000fffe03f */
[----:B------:R-:W-:Y:S02]  /*1620*/  ULOP3.LUT UR4, UR4, 0x10000, URZ, 0xfc, !UPT ;  /* 0x0001000004047892 */ /* 0x000fe4000f8efc3f */
[----:B------:R-:W-:Y:S02]  /*1630*/  UIADD3 UR12, UR6, 0x400, URZ ;  /* 0x00000400060c7890 */ /* 0x000fe4000fffe03f */
[----:B------:R-:W-:Y:S02]  /*1640*/  ULEA UR5, UR41, UR4, 0x7 ;  /* 0x0000000429057291 */ /* 0x000fe4000f8e383f */
[----:B------:R-:W-:-:S05]  /*1650*/  UIADD3 UR13, UR6, 0x600, URZ ;  /* 0x00000600060d7890 */ /* 0x000fca000fffe03f */
[----:B------:R-:W-:Y:S02]  /*1660*/  UMOV UR10, UR5 ;  /* 0x00000005000a7c82 */ /* 0x000fe40008000000 */
[----:B------:R-:W-:Y:S01]  /*1670*/  HGMMA.64x32x16.F32 R72, gdesc[UR8], RZ, !UPT, gsb0 ;  /* 0x00600000084879f0 */ /* 0x000fe2000c0008ff */
[----:B------:R-:W-:Y:S01]  /*1680*/  UMOV UR8, UR7 ;  /* 0x0000000700087c82 */ /* 0x000fe20008000000 */
[----:B------:R-:W-:Y:S01]  /*1690*/  UMOV UR9, 0x80000020 ;  /* 0x8000002000097882 */ /* 0x000fe20000000000 */
[----:B------:R-:W-:Y:S01]  /*16a0*/  UIADD3 UR7, UR6, 0x402, URZ ;  /* 0x0000040206077890 */ /* 0x000fe2000fffe03f */
[----:B------:R-:W-:Y:S02]  /*16b0*/  WARPGROUP.DEPBAR.LE gsb0, 0x0 ;  /* 0x00008000000079c5 */ /* 0x000fe40000010000 */
[----:B------:R-:W-:-:S06]  /*16c0*/  WARPGROUP.ARRIVE ;  /* 0x00000000000079c5 */ /* 0x000fcc0000000000 */
[----:B------:R-:W-:Y:S01]  /*16d0*/  HGMMA.64x32x16.F32 R56, gdesc[UR8], RZ, !UPT, gsb0 ;  /* 0x00600000083879f0 */ /* 0x000fe2000c0008ff */
[----:B------:R-:W-:Y:S01]  /*16e0*/  UMOV UR8, UR12 ;  /* 0x0000000c00087c82 */ /* 0x000fe20008000000 */
[----:B------:R-:W-:Y:S01]  /*16f0*/  UMOV UR9, 0x80000020 ;  /* 0x8000002000097882 */ /* 0x000fe20000000000 */
        /* <DEDUP_REMOVED lines=8> */
[----:B------:R-:W-:Y:S02]  /*1780*/  UIADD3 UR8, UR6, 0x2, URZ ;  /* 0x0000000206087890 */ /* 0x000fe4000fffe03f */
[----:B------:R-:W-:Y:S01]  /*1790*/  UIADD3 UR10, UR5, 0x2, URZ ;  /* 0x00000002050a7890 */ /* 0x000fe2000fffe03f */
[----:B------:R-:W-:Y:S01]  /*17a0*/  UMOV UR9, 0x80000020 ;  /* 0x8000002000097882 */ /* 0x000fe20000000000 */
[----:B------:R-:W-:Y:S01]  /*17b0*/  UMOV UR11, 0x80000020 ;  /* 0x80000020000b7882 */ /* 0x000fe20000000000 */
[----:B------:R-:W-:Y:S02]  /*17c0*/  UIADD3 UR5, UR6, 0x202, URZ ;  /* 0x0000020206057890 */ /* 0x000fe4000fffe03f */
[----:B------:R-:W-:Y:S01]  /*17d0*/  UIADD3 UR6, UR6, 0x602, URZ ;  /* 0x0000060206067890 */ /* 0x000fe2000fffe03f */
[----:B------:R-:W-:Y:S02]  /*17e0*/  WARPGROUP.DEPBAR.LE gsb0, 0x0 ;  /* 0x00008000000079c5 */ /* 0x000fe40000010000 */
[----:B------:R-:W-:-:S06]  /*17f0*/  WARPGROUP.ARRIVE ;  /* 0x00000000000079c5 */ /* 0x000fcc0000000000 */
[----:B------:R-:W-:Y:S01]  /*1800*/  HGMMA.64x32x16.F32 R72, gdesc[UR8], R72, gsb0 ;  /* 0x00600000084879f0 */ /* 0x000fe20008000848 */
[----:B------:R-:W-:Y:S01]  /*1810*/  UMOV UR8, UR5 ;  /* 0x0000000500087c82 */ /* 0x000fe20008000000 */
[----:B------:R-:W-:Y:S01]  /*1820*/  UMOV UR9, 0x80000020 ;  /* 0x8000002000097882 */ /* 0x000fe20000000000 */
        /* <DEDUP_REMOVED lines=12> */
[----:B------:R-:W-:Y:S03]  /*18f0*/  HGMMA.64x32x16.F32 R24, gdesc[UR8], R24, gsb0 ;  /* 0x00600000081879f0 */ /* 0x000fe60008000818 */
[----:B------:R-:W-:Y:S02]  /*1900*/  WARPGROUP.DEPBAR.LE gsb0, 0x0 ;  /* 0x00008000000079c5 */ /* 0x000fe40000010000 */
[----:B------:R-:W-:Y:S05]  /*1910*/  @!P2 BRA `(.L_x_18) ;  /* 0x000000040068a947 */ /* 0x000fea0003800000 */
[----:B------:R-:W-:Y:S01]  /*1920*/  UIADD3 UR5, UR41, 0x1, URZ ;  /* 0x0000000129057890 */ /* 0x000fe2000fffe03f */
[----:B01----:R-:W-:-:S03]  /*1930*/  IMAD.U32 R0, RZ, RZ, UR44 ;  /* 0x0000002cff007e24 */ /* 0x003fc6000f8e00ff */
[----:B------:R-:W-:-:S04]  /*1940*/  UISETP.NE.AND UP0, UPT, UR5, 0x6, UPT ;  /* 0x000000060500788c */ /* 0x000fc8000bf05270 */
[----:B------:R-:W-:Y:S02]  /*1950*/  USEL UR6, URZ, 0x1, UP0 ;  /* 0x000000013f067887 */ /* 0x000fe40008000000 */
[----:B------:R-:W-:Y:S02]  /*1960*/  USEL UR5, UR5, URZ, UP0 ;  /* 0x0000003f05057287 */ /* 0x000fe40008000000 */
[----:B------:R-:W-:-:S06]  /*1970*/  ULOP3.LUT UR6, UR40, UR6, URZ, 0x3c, !UPT ;  /* 0x0000000628067292 */ /* 0x000fcc000f8e3c3f */
[----:B------:R-:W-:Y:S01]  /*1980*/  IMAD.U32 R5, RZ, RZ, UR6 ;  /* 0x00000006ff057e24 */ /* 0x000fe2000f8e00ff */
[----:B------:R-:W-:-:S06]  /*1990*/  UMOV UR6, UR41 ;  /* 0x0000002900067c82 */ /* 0x000fcc0008000000 */
.L_x_25:
[----:B01----:R-:W-:Y:S05]  /*19a0*/  @!P0 BRA `(.L_x_19) ;  /* 0x0000000000048947 */ /* 0x003fea0003800000 */
[----:B------:R-:W-:Y:S01]  /*19b0*/  BPT.TRAP 0x1 ;  /* 0x000000040000795c */ /* 0x000fe20000300000 */
.L_x_19:
[----:B------:R-:W-:Y:S01]  /*19c0*/  ULEA UR7, UR5, UR45, 0x3 ;  /* 0x0000002d05077291 */ /* 0x000fe2000f8e183f */
[----:B------:R-:W-:-:S08]  /*19d0*/  SHF.L.U32 R3, R5, 0x1f, RZ ;  /* 0x0000001f05037819 */ /* 0x000fd000000006ff */
[----:B------:R0:W1:Y:S01]  /*19e0*/  SYNCS.PHASECHK.TRANS64.TRYWAIT P1, [UR7], R3 ;  /* 0x00000003ff0075a7 */ /* 0x0000620008020147 */
[----:B------:R-:W-:Y:S05]  /*19f0*/  @!P0 BRA `(.L_x_20) ;  /* 0x0000000000048947 */ /* 0x000fea0003800000 */
[----:B------:R-:W-:Y:S01]  /*1a00*/  BPT.TRAP 0x1 ;  /* 0x000000040000795c */ /* 0x000fe20000300000 */
.L_x_20:
[----:B-1----:R-:W-:Y:S05]  /*1a10*/  @P1 BRA `(.L_x_21) ;  /* 0x0000000000081947 */ /* 0x002fea0003800000 */
[----:B------:R-:W1:Y:S02]  /*1a20*/  SYNCS.PHASECHK.TRANS64.TRYWAIT P1, [UR7], R3 ;  /* 0x00000003ff0075a7 */ /* 0x000e640008020147 */
[----:B-1----:R-:W-:Y:S05]  /*1a30*/  @!P1 BRA `(.L_x_22) ;  /* 0x0000007400a09947 */ /* 0x002fea0003800000 */
.L_x_21:
[----:B------:R-:W-:Y:S01]  /*1a40*/  ULEA UR7, UR5, UR4, 0x7 ;  /* 0x0000000405077291 */ /* 0x000fe2000f8e383f */
[----:B------:R-:W-:Y:S01]  /*1a50*/  WARPGROUP.ARRIVE ;  /* 0x00000000000079c5 */ /* 0x000fe20000000000 */
[----:B------:R-:W-:Y:S01]  /*1a60*/  ULEA UR12, UR5, UR46, 0xb ;  /* 0x0000002e050c7291 */ /* 0x000fe2000f8e583f */
[----:B------:R-:W-:Y:S01]  /*1a70*/  UMOV UR11, 0x80000020 ;  /* 0x80000020000b7882 */ /* 0x000fe20000000000 */
[----:B------:R-:W-:Y:S02]  /*1a80*/  UMOV UR9, 0x80000020 ;  /* 0x8000002000097882 */ /* 0x000fe40000000000 */
[----:B------:R-:W-:Y:S01]  /*1a90*/  UIADD3 UR13, UR12, 0x200, URZ ;  /* 0x000002000c0d7890 */ /* 0x000fe2000fffe03f */
[----:B------:R-:W-:Y:S02]  /*1aa0*/  UMOV UR10, UR7 ;  /* 0x00000007000a7c82 */ /* 0x000fe40008000000 */
[----:B------:R-:W-:Y:S01]  /*1ab0*/  UMOV UR8, UR12 ;  /* 0x0000000c00087c82 */ /* 0x000fe20008000000 */
[----:B------:R-:W-:Y:S01]  /*1ac0*/  UIADD3 UR14, UR12, 0x400, URZ ;  /* 0x000004000c0e7890 */ /* 0x000fe2000fffe03f */
[----:B------:R-:W-:Y:S01]  /*1ad0*/  HGMMA.64x32x16.F32 R72, gdesc[UR8], R72, gsb0 ;  /* 0x00600000084879f0 */ /* 0x000fe20008000848 */
[----:B------:R-:W-:Y:S01]  /*1ae0*/  UMOV UR9, 0x80000020 ;  /* 0x8000002000097882 */ /* 0x000fe20000000000 */
[----:B------:R-:W-:Y:S01]  /*1af0*/  UMOV UR8, UR13 ;  /* 0x0000000d00087c82 */ /* 0x000fe20008000000 */
[----:B------:R-:W-:-:S02]  /*1b00*/  UIADD3 UR15, UR12, 0x600, URZ ;  /* 0x000006000c0f7890 */ /* 0x000fc4000fffe03f */
        /* <DEDUP_REMOVED lines=40> */
[----:B------:R-:W-:Y:S01]  /*1d90*/  BPT.TRAP 0x1 ;  /* 0x000000040000795c */ /* 0x000fe20000300000 */
.L_x_23:
[----:B------:R-:W-:Y:S01]  /*1da0*/  ULEA UR7, UR6, UR45, 0x3 ;  /* 0x0000002d06077291 */ /* 0x000fe2000f8e183f */
[----:B------:R-:W-:-:S03]  /*1db0*/  ISETP.GT.U32.AND P1, PT, R18, 0x1, PT ;  /* 0x000000011200780c */ /* 0x000fc60003f24070 */
[----:B------:R-:W-:-:S04]  /*1dc0*/  UIADD3 UR7, UR7, 0x30, URZ ;  /* 0x0000003007077890 */ /* 0x000fc8000fffe03f */
[----:B------:R-:W-:-:S09]  /*1dd0*/  UPRMT UR7, URZ, 0x654, UR7 ;  /* 0x000006543f077896 */ /* 0x000fd20008000007 */
[----:B------:R-:W-:Y:S01]  /*1de0*/  SYNCS.ARRIVE.TRANS64.RED.A1T0 RZ, [UR7], RZ ;  /* 0x000000ffffff79a7 */ /* 0x000fe20008100407 */
[----:B------:R-:W-:Y:S05]  /*1df0*/  @P1 BRA `(.L_x_24) ;  /* 0x0000000000041947 */ /* 0x000fea0003800000 */
[----:B------:R-:W-:Y:S01]  /*1e00*/  BPT.TRAP 0x1 ;  /* 0x000000040000795c */ /* 0x000fe20000300000 */
.L_x_24:
[----:B------:R-:W-:Y:S01]  /*1e10*/  UIADD3 UR5, UR5, 0x1, URZ ;  /* 0x0000000105057890 */ /* 0x000fe2000fffe03f */
[C---:B------:R-:W-:Y:S01]  /*1e20*/  ISETP.GT.AND P1, PT, R0.reuse, 0x1, PT ;  /* 0x000000010000780c */ /* 0x040fe20003f24270 */
[----:B------:R-:W-:Y:S01]  /*1e30*/  UIADD3 UR6, UR6, 0x1, URZ ;  /* 0x0000000106067890 */ /* 0x000fe2000fffe03f */
[----:B------:R-:W-:Y:S01]  /*1e40*/  VIADD R0, R0, 0xffffffff ;  /* 0xffffffff00007836 */ /* 0x000fe20000000000 */
[----:B------:R-:W-:Y:S02]  /*1e50*/  UISETP.NE.AND UP0, UPT, UR5, 0x6, UPT ;  /* 0x000000060500788c */ /* 0x000fe4000bf05270 */
[----:B------:R-:W-:Y:S02]  /*1e60*/  UISETP.NE.AND UP1, UPT, UR6, 0x6, UPT ;  /* 0x000000060600788c */ /* 0x000fe4000bf25270 */
[----:B------:R-:W-:Y:S02]  /*1e70*/  USEL UR7, URZ, 0x1, UP0 ;  /* 0x000000013f077887 */ /* 0x000fe40008000000 */
[----:B------:R-:W-:-:S02]  /*1e80*/  USEL UR5, UR5, URZ, UP0 ;  /* 0x0000003f05057287 */ /* 0x000fc40008000000 */
[----:B------:R-:W-:Y:S02]  /*1e90*/  USEL UR6, UR6, URZ, UP1 ;  /* 0x0000003f06067287 */ /* 0x000fe40008800000 */
[----:B------:R-:W-:Y:S01]  /*1ea0*/  LOP3.LUT R5, R5, UR7, RZ, 0x3c, !PT ;  /* 0x0000000705057c12 */ /* 0x000fe2000f8e3cff */
[----:B------:R-:W-:Y:S09]  /*1eb0*/  @P1 BRA `(.L_x_25) ;  /* 0xfffffff800b81947 */ /* 0x000ff2000383ffff */
.L_x_18:
[----:B01----:R-:W0:Y:S02]  /*1ec0*/  LDC R0, c[0x0][0x28c] ;  /* 0x0000a300ff007b82 */ /* 0x003e240000000800 */
[----:B0-----:R-:W-:-:S13]  /*1ed0*/  ISETP.GE.AND P1, PT, R0, 0x1, PT ;  /* 0x000000010000780c */ /* 0x001fda0003f26270 */
[----:B------:R-:W-:Y:S05]  /*1ee0*/  @!P1 BRA `(.L_x_26) ;  /* 0x0000000000349947 */ /* 0x000fea0003800000 */
[----:B------:R-:W-:Y:S05]  /*1ef0*/  @!P0 BRA `(.L_x_27) ;  /* 0x0000000000048947 */ /* 0x000fea0003800000 */
[----:B------:R-:W-:Y:S01]  /*1f00*/  BPT.TRAP 0x1 ;  /* 0x000000040000795c */ /* 0x000fe20000300000 */
.L_x_27:
[----:B------:R-:W-:Y:S01]  /*1f10*/  UIADD3 UR6, UR44, UR41, URZ ;  /* 0x000000292c067290 */ /* 0x000fe2000fffe03f */
[----:B------:R-:W-:-:S03]  /*1f20*/  ISETP.GT.U32.AND P0, PT, R18, 0x1, PT ;  /* 0x000000011200780c */ /* 0x000fc60003f04070 */
[----:B------:R-:W-:-:S04]  /*1f30*/  UIMAD.WIDE.U32 UR4, UR6, -0x55555555, URZ ;  /* 0xaaaaaaab060478a5 */ /* 0x000fc8000f8e003f */
[----:B------:R-:W-:-:S04]  /*1f40*/  USHF.R.U32.HI UR4, URZ, 0x2, UR5 ;  /* 0x000000023f047899 */ /* 0x000fc80008011605 */
[----:B------:R-:W-:-:S04]  /*1f50*/  UIMAD UR6, UR4, -0x6, UR6 ;  /* 0xfffffffa040678a4 */ /* 0x000fc8000f8e0206 */
[----:B------:R-:W-:-:S04]  /*1f60*/  ULEA UR6, UR6, UR45, 0x3 ;  /* 0x0000002d06067291 */ /* 0x000fc8000f8e183f */
[----:B------:R-:W-:-:S04]  /*1f70*/  UIADD3 UR6, UR6, 0x30, URZ ;  /* 0x0000003006067890 */ /* 0x000fc8000fffe03f */
[----:B------:R-:W-:-:S09]  /*1f80*/  UPRMT UR6, URZ, 0x654, UR6 ;  /* 0x000006543f067896 */ /* 0x000fd20008000006 */
[----:B------:R-:W-:Y:S01]  /*1f90*/  SYNCS.ARRIVE.TRANS64.RED.A1T0 RZ, [UR6], RZ ;  /* 0x000000ffffff79a7 */ /* 0x000fe20008100406 */
[----:B------:R-:W-:Y:S05]  /*1fa0*/  @P0 BRA `(.L_x_26) ;  /* 0x0000000000040947 */ /* 0x000fea0003800000 */
[----:B------:R-:W-:Y:S01]  /*1fb0*/  BPT.TRAP 0x1 ;  /* 0x000000040000795c */ /* 0x000fe20000300000 */
.L_x_26:
[----:B------:R-:W-:Y:S01]  /*1fc0*/  IMAD.SHL.U32 R7, R110, 0x20, RZ ;  /* 0x000000206e077824 */ /* 0x000fe200078e00ff */
[----:B------:R-:W-:Y:S01]  /*1fd0*/  UIADD3 UR41, UR43, UR41, URZ ;  /* 0x000000292b297290 */ /* 0x000fe2000fffe03f */
[----:B------:R-:W-:Y:S01]  /*1fe0*/  SHF.R.S32.HI R13, RZ, 0x1f, R97 ;  /* 0x0000001fff0d7819 */ /* 0x000fe20000011461 */
[----:B------:R-:W-:Y:S01]  /*1ff0*/  ULDC UR7, c[0x0][0x288] ;  /* 0x0000a20000077ab9 */ /* 0x000fe20000000800 */
[----:B------:R-:W-:Y:S01]  /*2000*/  IMAD.SHL.U32 R3, R109, 0x200, RZ ;  /* 0x000002006d037824 */ /* 0x000fe200078e00ff */
[C---:B------:R-:W-:Y:S01]  /*2010*/  LOP3.LUT R14, R7.reuse, 0x6, R96, 0xf8, !PT ;  /* 0x00000006070e7812 */ /* 0x040fe200078ef860 */
[----:B------:R-:W-:Y:S01]  /*2020*/  UISETP.GT.U32.AND UP0, UPT, UR41, 0x5, UPT ;  /* 0x000000052900788c */ /* 0x000fe2000bf04070 */
[----:B------:R-:W-:Y:S01]  /*2030*/  ISETP.GE.AND P0, PT, R7, UR7, PT ;  /* 0x0000000707007c0c */ /* 0x000fe2000bf06270 */
[----:B------:R-:W-:Y:S01]  /*2040*/  ULDC.64 UR4, c[0x0][0x5d0] ;  /* 0x0001740000047ab9 */ /* 0x000fe20000000a00 */
[----:B------:R-:W-:Y:S01]  /*2050*/  SHF.R.S32.HI R15, RZ, 0x1f, R14 ;  /* 0x0000001fff0f7819 */ /* 0x000fe2000001140e */
[----:B------:R-:W-:Y:S01]  /*2060*/  ULDC UR10, c[0x0][0x284] ;  /* 0x0000a100000a7ab9 */ /* 0x000fe20000000800 */
[----:B------:R-:W-:Y:S01]  /*2070*/  IMAD R0, R13, UR4, RZ ;  /* 0x000000040d007c24 */ /* 0x000fe2000f8e02ff */
[----:B------:R-:W-:Y:S01]  /*2080*/  UISETP.LT.U32.AND UP0, UPT, UR43, 0x6, UP0 ;  /* 0x000000062b00788c */ /* 0x000fe20008701070 */
[----:B------:R-:W-:Y:S01]  /*2090*/  ISETP.GE.OR P0, PT, R3, UR10, P0 ;  /* 0x0000000a03007c0c */ /* 0x000fe20008706670 */
[----:B------:R-:W-:Y:S01]  /*20a0*/  UISETP.GE.U32.AND UP1, UPT, UR43, 0x6, UPT ;  /* 0x000000062b00788c */ /* 0x000fe2000bf26070 */
[C---:B------:R-:W-:Y:S01]  /*20b0*/  IMAD R9, R97.reuse, UR5, R0 ;  /* 0x0000000561097c24 */ /* 0x040fe2000f8e0200 */
[----:B------:R-:W-:Y:S01]  /*20c0*/  USEL UR6, URZ, 0x1, !UP0 ;  /* 0x000000013f067887 */ /* 0x000fe2000c000000 */
[----:B------:R-:W-:Y:S01]  /*20d0*/  IMAD.WIDE.U32 R4, R97, UR4, R14 ;  /* 0x0000000461047c25 */ /* 0x000fe2000f8e000e */
[----:B------:R-:W-:Y:S01]  /*20e0*/  UIMAD.WIDE.U32 UR4, UR41, -0x55555555, URZ ;  /* 0xaaaaaaab290478a5 */ /* 0x000fe2000f8e003f */
[----:B------:R-:W-:-:S02]  /*20f0*/  ULDC.64 UR8, c[0x0][0x5c8] ;  /* 0x0001720000087ab9 */ /* 0x000fc40000000a00 */
[----:B------:R-:W-:Y:S01]  /*2100*/  IMAD.WIDE R114, R109, 0x200, R22 ;  /* 0x000002006d727825 */ /* 0x000fe200078e0216 */
[----:B------:R-:W-:Y:S02]  /*2110*/  USHF.R.U32.HI UR4, URZ, 0x2, UR5 ;  /* 0x000000023f047899 */ /* 0x000fe40008011605 */
[----:B------:R-:W-:Y:S01]  /*2120*/  ULOP3.LUT UR40, UR40, UR6, URZ, 0x3c, !UPT ;  /* 0x0000000628287292 */ /* 0x000fe2000f8e3c3f */
[----:B------:R-:W-:Y:S01]  /*2130*/  IMAD R11, R115, UR8, RZ ;  /* 0x00000008730b7c24 */ /* 0x000fe2000f8e02ff */
[----:B------:R-:W-:Y:S01]  /*2140*/  UIMAD UR41, UR4, -0x6, UR41 ;  /* 0xfffffffa042978a4 */ /* 0x000fe2000f8e0229 */
[----:B------:R-:W-:Y:S01]  /*2150*/  IMAD.IADD R5, R5, 0x1, R9 ;  /* 0x0000000105057824 */ /* 0x000fe200078e0209 */
[----:B------:R-:W-:Y:S01]  /*2160*/  @UP1 ULOP3.LUT UR40, UR40, 0x1, UR4, 0x78, !UPT ;  /* 0x0000000128281892 */ /* 0x000fe2000f8e7804 */
[C---:B------:R-:W-:Y:S02]  /*2170*/  IMAD R11, R114.reuse, UR9, R11 ;  /* 0x00000009720b7c24 */ /* 0x040fe4000f8e020b */
[----:B------:R-:W-:-:S04]  /*2180*/  IMAD.WIDE.U32 R116, R114, UR8, R4 ;  /* 0x0000000872747c25 */ /* 0x000fc8000f8e0004 */
[----:B------:R-:W-:Y:S01]  /*2190*/  IMAD.MOV.U32 R10, RZ, RZ, -0x1 ;  /* 0xffffffffff0a7424 */ /* 0x000fe200078e00ff */
[----:B------:R-:W-:Y:S06]  /*21a0*/  @P0 BRA `(.L_x_28) ;  /* 0x00000050006c0947 */ /* 0x000fec0003800000 */
[----:B-----5:R-:W-:Y:S01]  /*21b0*/  FSETP.NEU.AND P0, PT, R88, RZ, PT ;  /* 0x000000ff5800720b */ /* 0x020fe20003f0d000 */
[----:B------:R-:W-:Y:S01]  /*21c0*/  IMAD.IADD R3, R108, 0x1, -R3 ;  /* 0x000000016c037824 */ /* 0x000fe200078e0a03 */
[----:B------:R-:W-:Y:S01]  /*21d0*/  BSSY B0, `(.L_x_28) ;  /* 0x0000518000007945 */ /* 0x000fe20003800000 */
[----:B------:R-:W-:Y:S02]  /*21e0*/  IMAD.IADD R0, R94, 0x1, -R7 ;  /* 0x000000015e007824 */ /* 0x000fe400078e0a07 */
[----:B------:R-:W-:Y:S01]  /*21f0*/  IMAD.IADD R109, R117, 0x1, R11 ;  /* 0x00000001756d7824 */ /* 0x000fe200078e020b */
[----:B------:R-:W-:-:S04]  /*2200*/  ISETP.GT.AND P1, PT, R3, RZ, PT ;  /* 0x000000ff0300720c */ /* 0x000fc80003f24270 */
[----:B------:R-:W-:-:S03]  /*2210*/  ISETP.GT.AND P3, PT, R0, RZ, P1 ;  /* 0x000000ff0000720c */ /* 0x000fc60000f64270 */
[----:B------:R-:W-:Y:S10]  /*2220*/  @!P0 BRA `(.L_x_29) ;  /* 0x00000038002c8947 */ /* 0x000ff40003800000 */
[----:B------:R-:W0:Y:S01]  /*2230*/  LDC.64 R120, c[0x0][0x5b8] ;  /* 0x00016e00ff787b82 */ /* 0x000e220000000a00 */
[----:B------:R-:W-:-:S07]  /*2240*/  ULDC.64 UR4, c[0x0][0x5c0] ;  /* 0x0001700000047ab9 */ /* 0x000fce0000000a00 */
[----:B------:R-:W1:Y:S08]  /*2250*/  LDC.64 R122, c[0x0][0x5b0] ;  /* 0x00016c00ff7a7b82 */ /* 0x000e700000000a00 */
[----:B------:R-:W2:Y:S01]  /*2260*/  LDC.64 R20, c[0x0][0x5a8] ;  /* 0x00016a00ff147b82 */ /* 0x000ea20000000a00 */
[-C--:B0-----:R-:W-:Y:S02]  /*2270*/  IMAD R4, R13, R120.reuse, RZ ;  /* 0x000000780d047224 */ /* 0x081fe400078e02ff */
[----:B------:R-:W-:-:S04]  /*2280*/  IMAD.WIDE.U32 R118, R97, R120, R14 ;  /* 0x0000007861767225 */ /* 0x000fc800078e000e */
[----:B------:R-:W-:Y:S02]  /*2290*/  IMAD R113, R97, R121, R4 ;  /* 0x0000007961717224 */ /* 0x000fe400078e0204 */
[-C--:B-1----:R-:W-:Y:S02]  /*22a0*/  IMAD R4, R115, R122.reuse, RZ ;  /* 0x0000007a73047224 */ /* 0x082fe400078e02ff */
[----:B------:R-:W-:Y:S02]  /*22b0*/  IMAD.IADD R9, R119, 0x1, R113 ;  /* 0x0000000177097824 */ /* 0x000fe400078e0271 */
[----:B------:R-:W-:Y:S02]  /*22c0*/  IMAD.MOV.U32 R8, RZ, RZ, R118 ;  /* 0x000000ffff087224 */ /* 0x000fe400078e0076 */
[C---:B------:R-:W-:Y:S02]  /*22d0*/  IMAD R117, R114.reuse, R123, R4 ;  /* 0x0000007b72757224 */ /* 0x040fe400078e0204 */
[----:B------:R-:W-:-:S04]  /*22e0*/  IMAD.WIDE.U32 R6, R114, R122, R8 ;  /* 0x0000007a72067225 */ /* 0x000fc800078e0008 */
[----:B------:R-:W-:Y:S01]  /*22f0*/  IMAD.IADD R5, R7, 0x1, R117 ;  /* 0x0000000107057824 */ /* 0x000fe200078e0275 */
[----:B--2---:R-:W-:-:S04]  /*2300*/  LEA R4, P0, R6, R20, 0x1 ;  /* 0x0000001406047211 */ /* 0x004fc800078008ff */
[----:B------:R-:W-:-:S05]  /*2310*/  LEA.HI.X R5, R6, R21, R5, 0x1, P0 ;  /* 0x0000001506057211 */ /* 0x000fca00000f0c05 */
[----:B------:R-:W2:Y:S01]  /*2320*/  @P3 LDG.E.LTC128B.U16 R11, desc[UR38][R4.64] ;  /* 0x00000026040b3981 */ /* 0x000ea2000c1e1520 */
[----:B------:R-:W-:Y:S01]  /*2330*/  LEA R6, P0, R116, UR4, 0x1 ;  /* 0x0000000474067c11 */ /* 0x000fe2000f8008ff */
[----:B------:R-:W-:Y:S01]  /*2340*/  IMAD.WIDE.U32 R12, R114, R122, R14 ;  /* 0x0000007a720c7225 */ /* 0x000fe200078e000e */
[----:B------:R-:W-:Y:S01]  /*2350*/  ISETP.GT.AND P2, PT, R0, 0x1, P1 ;  /* 0x000000010000780c */ /* 0x000fe20000f44270 */
[----:B------:R-:W-:Y:S02]  /*2360*/  BSSY B1, `(.L_x_30) ;  /* 0x0000010000017945 */ /* 0x000fe40003800000 */
[----:B------:R-:W-:Y:S02]  /*2370*/  IMAD.IADD R13, R117, 0x1, R13 ;  /* 0x00000001750d7824 */ /* 0x000fe400078e020d */
[----:B------:R-:W-:-:S04]  /*2380*/  IMAD.WIDE.U32 R110, R97, R120, R12 ;  /* 0x00000078616e7225 */ /* 0x000fc800078e000c */
[----:B------:R-:W-:Y:S01]  /*2390*/  IMAD.IADD R13, R113, 0x1, R111 ;  /* 0x00000001710d7824 */ /* 0x000fe200078e026f */
[----:B------:R-:W-:Y:S01]  /*23a0*/  SHF.L.U64.HI R111, R122, 0x3, R123 ;  /* 0x000000037a6f7819 */ /* 0x000fe2000001027b */
[----:B--2---:R-:W-:-:S05]  /*23b0*/  HADD2.F32 R7, -RZ, R11.H0_H0 ;  /* 0x2000000bff077230 */ /* 0x004fca0000004100 */
[----:B------:R-:W-:-:S04]  /*23c0*/  FMUL R7, R7, R88 ;  /* 0x0000005807077220 */ /* 0x000fc80000400000 */
[----:B------:R-:W-:-:S05]  /*23d0*/  FFMA R7, R72, R19, R7 ;  /* 0x0000001348077223 */ /* 0x000fca0000000007 */
[----:B------:R-:W-:Y:S02]  /*23e0*/  F2FP.F16.F32.PACK_AB R72, RZ, R7 ;  /* 0x00000007ff48723e */ /* 0x000fe400000000ff */
[----:B------:R-:W-:Y:S02]  /*23f0*/  LEA.HI.X R7, R116, UR5, R109, 0x1, P0 ;  /* 0x0000000574077c11 */ /* 0x000fe400080f0c6d */
[----:B------:R-:W-:-:S03]  /*2400*/  LEA R12, P0, R110, R20, 0x1 ;  /* 0x000000146e0c7211 */ /* 0x000fc600078008ff */
[----:B------:R0:W-:Y:S01]  /*2410*/  @P3 STG.E.U16 desc[UR38][R6.64], R72 ;  /* 0x0000004806003986 */ /* 0x0001e2000c101526 */
[----:B------:R-:W-:Y:S01]  /*2420*/  LEA.HI.X R13, R110, R21, R13, 0x1, P0 ;  /* 0x000000156e0d7211 */ /* 0x000fe200000f0c0d */
[----:B------:R-:W-:Y:S01]  /*2430*/  IMAD.SHL.U32 R110, R122, 0x8, RZ ;  /* 0x000000087a6e7824 */ /* 0x000fe200078e00ff */
[----:B------:R-:W-:Y:S07]  /*2440*/  @!P2 BRA `(.L_x_31) ;  /* 0x000000000004a947 */ /* 0x000fee0003800000 */
[----:B------:R1:W5:Y:S02]  /*2450*/  LDG.E.LTC128B.U16 R11, desc[UR38][R12.64+0x2] ;  /* 0x000002260c0b7981 */ /* 0x000364000c1e1520 */
.L_x_31:
[----:B------:R-:W-:Y:S05]  /*2460*/  BSYNC B1 ;  /* 0x0000000000017941 */ /* 0x000fea0003800000 */
.L_x_30:
[----:B-----5:R-:W-:Y:S01]  /*2470*/  HADD2.F32 R109, -RZ, R11.H0_H0 ;  /* 0x2000000bff6d7230 */ /* 0x020fe20000004100 */
[----:B------:R-:W-:Y:S01]  /*2480*/  ISETP.GT.AND P0, PT, R3, 0x8, PT ;  /* 0x000000080300780c */ /* 0x000fe20003f04270 */
[----:B------:R-:W-:-:S04]  /*2490*/  IMAD.WIDE.U32 R110, R114, R122, R110 ;  /* 0x0000007a726e7225 */ /* 0x000fc800078e006e */
[----:B------:R-:W-:Y:S01]  /*24a0*/  FMUL R8, R109, R88 ;  /* 0x000000586d087220 */ /* 0x000fe20000400000 */
[----:B------:R-:W-:Y:S01]  /*24b0*/  IMAD.IADD R117, R117, 0x1, R111 ;  /* 0x0000000175757824 */ /* 0x000fe200078e026f */
[----:B------:R-:W-:Y:S02]  /*24c0*/  IADD3 R118, P4, R118, R110, RZ ;  /* 0x0000006e76767210 */ /* 0x000fe40007f9e0ff */
[----:B------:R-:W-:Y:S01]  /*24d0*/  ISETP.GT.AND P3, PT, R0, RZ, P0 ;  /* 0x000000ff0000720c */ /* 0x000fe20000764270 */
[----:B------:R-:W-:Y:S01]  /*24e0*/  FFMA R73, R73, R19, R8 ;  /* 0x0000001349497223 */ /* 0x000fe20000000008 */
[----:B------:R-:W-:Y:S01]  /*24f0*/  PRMT R109, R11, 0x7610, R109 ;  /* 0x000076100b6d7816 */ /* 0x000fe2000000006d */
[----:B------:R-:W-:Y:S01]  /*2500*/  IMAD.X R9, R117, 0x1, R9, P4 ;  /* 0x0000000175097824 */ /* 0x000fe200020e0609 */
[----:B------:R-:W-:Y:S02]  /*2510*/  LEA R8, P4, R118, R20, 0x1 ;  /* 0x0000001476087211 */ /* 0x000fe400078808ff */
[----:B------:R-:W-:-:S02]  /*2520*/  F2FP.F16.F32.PACK_AB R73, RZ, R73 ;  /* 0x00000049ff49723e */ /* 0x000fc400000000ff */
[----:B------:R-:W-:-:S03]  /*2530*/  LEA.HI.X R9, R118, R21, R9, 0x1, P4 ;  /* 0x0000001576097211 */ /* 0x000fc600020f0c09 */
[----:B------:R2:W-:Y:S04]  /*2540*/  @P2 STG.E.U16 desc[UR38][R6.64+0x2], R73 ;  /* 0x0000024906002986 */ /* 0x0005e8000c101526 */
[----:B------:R-:W3:Y:S01]  /*2550*/  @P3 LDG.E.LTC128B.U16 R109, desc[UR38][R8.64] ;  /* 0x00000026086d3981 */ /* 0x000ee2000c1e1520 */
[----:B0-----:R-:W-:Y:S01]  /*2560*/  IADD3 R72, P2, R14, R110, RZ ;  /* 0x0000006e0e487210 */ /* 0x001fe20007f5e0ff */
[----:B------:R-:W-:Y:S01]  /*2570*/  BSSY B1, `(.L_x_32) ;  /* 0x0000011000017945 */ /* 0x000fe20003800000 */
[----:B------:R-:W-:-:S03]  /*2580*/  LEA R110, P4, R92, R6, 0x1 ;  /* 0x000000065c6e7211 */ /* 0x000fc600078808ff */
[----:B--2---:R-:W-:Y:S01]  /*2590*/  IMAD.X R73, R15, 0x1, R117, P2 ;  /* 0x000000010f497824 */ /* 0x004fe200010e0675 */
[----:B------:R-:W-:Y:S01]  /*25a0*/  ISETP.GT.AND P2, PT, R0, 0x1, P0 ;  /* 0x000000010000780c */ /* 0x000fe20000744270 */
[----:B------:R-:W-:Y:S01]  /*25b0*/  IMAD.WIDE.U32 R72, R97, R120, R72 ;  /* 0x0000007861487225 */ /* 0x000fe200078e0048 */
[----:B------:R-:W-:-:S03]  /*25c0*/  SHF.L.U64.HI R97, R92, 0x1, R95 ;  /* 0x000000015c617819 */ /* 0x000fc6000001025f */
[----:B------:R-:W-:Y:S01]  /*25d0*/  IMAD.IADD R15, R113, 0x1, R73 ;  /* 0x00000001710f7824 */ /* 0x000fe200078e0249 */
[----:B------:R-:W-:Y:S01]  /*25e0*/  LEA R14, P5, R72, R20, 0x1 ;  /* 0x00000014480e7211 */ /* 0x000fe200078a08ff */
[----:B------:R-:W-:-:S03]  /*25f0*/  IMAD.X R111, R97, 0x1, R7, P4 ;  /* 0x00000001616f7824 */ /* 0x000fc600020e0607 */
[----:B------:R-:W-:Y:S01]  /*2600*/  LEA.HI.X R15, R72, R21, R15, 0x1, P5 ;  /* 0x00000015480f7211 */ /* 0x000fe200028f0c0f */
[----:B---3--:R-:W-:-:S05]  /*2610*/  HADD2.F32 R11, -RZ, R109.H0_H0 ;  /* 0x2000006dff0b7230 */ /* 0x008fca0000004100 */
[----:B------:R-:W-:-:S04]  /*2620*/  FMUL R11, R11, R88 ;  /* 0x000000580b0b7220 */ /* 0x000fc80000400000 */
[----:B------:R-:W-:-:S05]  /*2630*/  FFMA R11, R74, R19, R11 ;  /* 0x000000134a0b7223 */ /* 0x000fca000000000b */
[----:B------:R-:W-:-:S05]  /*2640*/  F2FP.F16.F32.PACK_AB R11, RZ, R11 ;  /* 0x0000000bff0b723e */ /* 0x000fca00000000ff */
[----:B------:R0:W-:Y:S01]  /*2650*/  @P3 STG.E.U16 desc[UR38][R110.64], R11 ;  /* 0x0000000b6e003986 */ /* 0x0001e2000c101526 */
[----:B------:R-:W-:Y:S05]  /*2660*/  @!P2 BRA `(.L_x_33) ;  /* 0x000000000004a947 */ /* 0x000fea0003800000 */
[----:B------:R2:W5:Y:S02]  /*2670*/  LDG.E.LTC128B.U16 R109, desc[UR38][R14.64+0x2] ;  /* 0x000002260e6d7981 */ /* 0x000564000c1e1520 */
.L_x_33:
[----:B------:R-:W-:Y:S05]  /*2680*/  BSYNC B1 ;  /* 0x0000000000017941 */ /* 0x000fea0003800000 */
.L_x_32:
[----:B0----5:R-:W-:Y:S01]  /*2690*/  HADD2.F32 R11, -RZ, R109.H0_H0 ;  /* 0x2000006dff0b7230 */ /* 0x021fe20000004100 */
[----:B------:R-:W-:Y:S01]  /*26a0*/  ISETP.GT.AND P3, PT, R0, 0x8, P1 ;  /* 0x000000080000780c */ /* 0x000fe20000f64270 */
[----:B------:R-:W-:Y:S01]  /*26b0*/  @P2 IMAD.MOV.U32 R21, RZ, RZ, R111 ;  /* 0x000000ffff152224 */ /* 0x000fe200078e006f */
[----:B------:R-:W-:Y:S02]  /*26c0*/  BSSY B1, `(.L_x_34) ;  /* 0x0000009000017945 */ /* 0x000fe40003800000 */
[----:B------:R-:W-:-:S04]  /*26d0*/  FMUL R20, R11, R88 ;  /* 0x000000580b147220 */ /* 0x000fc80000400000 */
[----:B------:R-:W-:-:S05]  /*26e0*/  FFMA R20, R75, R19, R20 ;  /* 0x000000134b147223 */ /* 0x000fca0000000014 */
[----:B------:R-:W-:-:S04]  /*26f0*/  F2FP.F16.F32.PACK_AB R20, RZ, R20 ;  /* 0x00000014ff14723e */ /* 0x000fc800000000ff */
[----:B------:R-:W-:Y:S01]  /*2700*/  PRMT R11, R20, 0x7610, R11 ;  /* 0x00007610140b7816 */ /* 0x000fe2000000000b */
[----:B------:R-:W-:-:S05]  /*2710*/  @P2 IMAD.MOV.U32 R20, RZ, RZ, R110 ;  /* 0x000000ffff142224 */ /* 0x000fca00078e006e */
[----:B------:R0:W-:Y:S01]  /*2720*/  @P2 STG.E.U16 desc[UR38][R20.64+0x2], R11 ;  /* 0x0000020b14002986 */ /* 0x0001e2000c101526 */
[----:B------:R-:W-:Y:S05]  /*2730*/  @!P3 BRA `(.L_x_35) ;  /* 0x000000000004b947 */ /* 0x000fea0003800000 */
[----:B------:R3:W5:Y:S02]  /*2740*/  LDG.E.LTC128B.U16 R109, desc[UR38][R12.64+0x10] ;  /* 0x000010260c6d7981 */ /* 0x000764000c1e1520 */
.L_x_35:
[----:B------:R-:W-:Y:S05]  /*2750*/  BSYNC B1 ;  /* 0x0000000000017941 */ /* 0x000fea0003800000 */
.L_x_34:
[----:B0----5:R-:W-:Y:S01]  /*2760*/  HADD2.F32 R11, -RZ, R109.H0_H0 ;  /* 0x2000006dff0b7230 */ /* 0x021fe20000004100 */
[----:B------:R-:W-:Y:S01]  /*2770*/  ISETP.GT.AND P2, PT, R0, 0x9, P1 ;  /* 0x000000090000780c */ /* 0x000fe20000f44270 */
[----:B------:R-:W-:Y:S03]  /*2780*/  BSSY B1, `(.L_x_36) ;  /* 0x0000007000017945 */ /* 0x000fe60003800000 */
[----:B------:R-:W-:-:S04]  /*2790*/  FMUL R11, R11, R88 ;  /* 0x000000580b0b7220 */ /* 0x000fc80000400000 */
[----:B------:R-:W-:-:S05]  /*27a0*/  FFMA R11, R76, R19, R11 ;  /* 0x000000134c0b7223 */ /* 0x000fca000000000b */
[----:B------:R-:W-:-:S05]  /*27b0*/  F2FP.F16.F32.PACK_AB R11, RZ, R11 ;  /* 0x0000000bff0b723e */ /* 0x000fca00000000ff */
[----:B------:R0:W-:Y:S01]  /*27c0*/  @P3 STG.E.U16 desc[UR38][R6.64+0x10], R11 ;  /* 0x0000100b06003986 */ /* 0x0001e2000c101526 */
[----:B------:R-:W-:Y:S05]  /*27d0*/  @!P2 BRA `(.L_x_37) ;  /* 0x000000000004a947 */ /* 0x000fea0003800000 */
[----:B------:R4:W5:Y:S02]  /*27e0*/  LDG.E.LTC128B.U16 R109, desc[UR38][R12.64+0x12] ;  /* 0x000012260c6d7981 */ /* 0x000964000c1e1520 */
.L_x_37:
[----:B------:R-:W-:Y:S05]  /*27f0*/  BSYNC B1 ;  /* 0x0000000000017941 */ /* 0x000fea0003800000 */
.L_x_36:
        /* <DEDUP_REMOVED lines=9> */
.L_x_39:
[----:B------:R-:W-:Y:S05]  /*2890*/  BSYNC B1 ;  /* 0x0000000000017941 */ /* 0x000fea0003800000 */
.L_x_38:
[----:B-----5:R-:W-:Y:S01]  /*28a0*/  HADD2.F32 R11, -RZ, R109.H0_H0 ;  /* 0x2000006dff0b7230 */ /* 0x020fe20000004100 */
[----:B------:R-:W-:Y:S01]  /*28b0*/  ISETP.GT.AND P2, PT, R0, 0x9, P0 ;  /* 0x000000090000780c */ /* 0x000fe20000744270 */
[----:B0-----:R-:W-:Y:S01]  /*28c0*/  @P3 IMAD.MOV.U32 R20, RZ, RZ, R110 ;  /* 0x000000ffff143224 */ /* 0x001fe200078e006e */
[----:B------:R-:W-:Y:S01]  /*28d0*/  BSSY B1, `(.L_x_40) ;  /* 0x0000008000017945 */ /* 0x000fe20003800000 */
[----:B------:R-:W-:Y:S02]  /*28e0*/  @P3 IMAD.MOV.U32 R21, RZ, RZ, R111 ;  /* 0x000000ffff153224 */ /* 0x000fe400078e006f */
[----:B------:R-:W-:-:S04]  /*28f0*/  FMUL R11, R11, R88 ;  /* 0x000000580b0b7220 */ /* 0x000fc80000400000 */
[----:B------:R-:W-:-:S05]  /*2900*/  FFMA R11, R78, R19, R11 ;  /* 0x000000134e0b7223 */ /* 0x000fca000000000b */
[----:B------:R-:W-:-:S05]  /*2910*/  F2FP.F16.F32.PACK_AB R11, RZ, R11 ;  /* 0x0000000bff0b723e */ /* 0x000fca00000000ff */
[----:B------:R0:W-:Y:S01]  /*2920*/  @P3 STG.E.U16 desc[UR38][R20.64+0x10], R11 ;  /* 0x0000100b14003986 */ /* 0x0001e2000c101526 */
[----:B------:R-:W-:Y:S05]  /*2930*/  @!P2 BRA `(.L_x_41) ;  /* 0x000000000004a947 */ /* 0x000fea0003800000 */
[----:B------:R0:W5:Y:S02]  /*2940*/  LDG.E.LTC128B.U16 R109, desc[UR38][R14.64+0x12] ;  /* 0x000012260e6d7981 */ /* 0x000164000c1e1520 */
.L_x_41:
[----:B------:R-:W-:Y:S05]  /*2950*/  BSYNC B1 ;  /* 0x0000000000017941 */ /* 0x000fea0003800000 */
.L_x_40:
        /* <DEDUP_REMOVED lines=12> */
.L_x_43:
[----:B------:R-:W-:Y:S05]  /*2a20*/  BSYNC B1 ;  /* 0x0000000000017941 */ /* 0x000fea0003800000 */
.L_x_42:
        /* <DEDUP_REMOVED lines=9> */
.L_x_45:
[----:B------:R-:W-:Y:S05]  /*2ac0*/  BSYNC B1 ;  /* 0x0000000000017941 */ /* 0x000fea0003800000 */
.L_x_44:
        /* <DEDUP_REMOVED lines=9> */
.L_x_47:
[----:B------:R-:W-:Y:S05]  /*2b60*/  BSYNC B1 ;  /* 0x0000000000017941 */ /* 0x000fea0003800000 */
.L_x_46:
        /* <DEDUP_REMOVED lines=11> */
.L_x_49:
[----:B------:R-:W-:Y:S05]  /*2c20*/  BSYNC B1 ;  /* 0x0000000000017941 */ /* 0x000fea0003800000 */
.L_x_48:
        /* <DEDUP_REMOVED lines=12> */
.L_x_51:
[----:B------:R-:W-:Y:S05]  /*2cf0*/  BSYNC B1 ;  /* 0x0000000000017941 */ /* 0x000fea0003800000 */
.L_x_50:
        /* <DEDUP_REMOVED lines=9> */
.L_x_53:
[----:B------:R-:W-:Y:S05]  /*2d90*/  BSYNC B1 ;  /* 0x0000000000017941 */ /* 0x000fea0003800000 */
.L_x_52:
[----:B0----5:R-:W-:Y:S01]  /*2da0*/  HADD2.F32 R11, -RZ, R109.H0_H0 ;  /* 0x2000006dff0b7230 */ /* 0x021fe20000004100 */
[----:B------:R-:W-:Y:S01]  /*2db0*/  ISETP.GT.AND P2, PT, R0, 0x18, P0 ;  /* 0x000000180000780c */ /* 0x000fe20000744270 */
[----:B------:R-:W-:Y:S03]  /*2dc0*/  BSSY B1, `(.L_x_54) ;  /* 0x0000007000017945 */ /* 0x000fe60003800000 */
[----:B-1-34-:R-:W-:-:S04]  /*2dd0*/  FMUL R12, R11, R88 ;  /* 0x000000580b0c7220 */ /* 0x01afc80000400000 */
[----:B------:R-:W-:-:S05]  /*2de0*/  FFMA R12, R85, R19, R12 ;  /* 0x00000013550c7223 */ /* 0x000fca000000000c */
[----:B------:R-:W-:-:S05]  /*2df0*/  F2FP.F16.F32.PACK_AB R12, RZ, R12 ;  /* 0x0000000cff0c723e */ /* 0x000fca00000000ff */
[----:B------:R0:W-:Y:S01]  /*2e00*/  @P1 STG.E.U16 desc[UR38][R6.64+0x32], R12 ;  /* 0x0000320c06001986 */ /* 0x0001e2000c101526 */
[----:B------:R-:W-:Y:S05]  /*2e10*/  @!P2 BRA `(.L_x_55) ;  /* 0x000000000004a947 */ /* 0x000fea0003800000 */
[----:B------:R1:W5:Y:S02]  /*2e20*/  LDG.E.LTC128B.U16 R109, desc[UR38][R14.64+0x30] ;  /* 0x000030260e6d7981 */ /* 0x000364000c1e1520 */
.L_x_55:
[----:B------:R-:W-:Y:S05]  /*2e30*/  BSYNC B1 ;  /* 0x0000000000017941 */ /* 0x000fea0003800000 */
.L_x_54:
        /* <DEDUP_REMOVED lines=11> */
.L_x_57:
[----:B------:R-:W-:Y:S05]  /*2ef0*/  BSYNC B1 ;  /* 0x0000000000017941 */ /* 0x000fea0003800000 */
.L_x_56:
[----:B0----5:R-:W-:Y:S01]  /*2f00*/  HADD2.F32 R11, -RZ, R109.H0_H0 ;  /* 0x2000006dff0b7230 */ /* 0x021fe20000004100 */
[----:B------:R-:W-:Y:S01]  /*2f10*/  ISETP.GT.AND P1, PT, R3, 0x80, PT ;  /* 0x000000800300780c */ /* 0x000fe20003f24270 */
[----:B-123--:R-:W-:Y:S01]  /*2f20*/  @P0 IMAD.MOV.U32 R14, RZ, RZ, R110 ;  /* 0x000000ffff0e0224 */ /* 0x00efe200078e006e */
[----:B------:R-:W-:Y:S01]  /*2f30*/  BSSY B1, `(.L_x_58) ;  /* 0x000000b000017945 */ /* 0x000fe20003800000 */
[----:B------:R-:W-:Y:S02]  /*2f40*/  @P0 IMAD.MOV.U32 R15, RZ, RZ, R111 ;  /* 0x000000ffff0f0224 */ /* 0x000fe400078e006f */
[----:B------:R-:W-:Y:S01]  /*2f50*/  FMUL R12, R11, R88 ;  /* 0x000000580b0c7220 */ /* 0x000fe20000400000 */
[----:B------:R-:W-:-:S03]  /*2f60*/  ISETP.GT.AND P3, PT, R0, RZ, P1 ;  /* 0x000000ff0000720c */ /* 0x000fc60000f64270 */
[----:B------:R-:W-:-:S05]  /*2f70*/  FFMA R12, R87, R19, R12 ;  /* 0x00000013570c7223 */ /* 0x000fca000000000c */
[----:B------:R-:W-:Y:S02]  /*2f80*/  F2FP.F16.F32.PACK_AB R11, RZ, R12 ;  /* 0x0000000cff0b723e */ /* 0x000fe400000000ff */
[----:B------:R-:W-:-:S03]  /*2f90*/  IADD3 R12, P2, R4, R89, RZ ;  /* 0x00000059040c7210 */ /* 0x000fc60007f5e0ff */
[----:B------:R0:W-:Y:S02]  /*2fa0*/  @P0 STG.E.U16 desc[UR38][R14.64+0x32], R11 ;  /* 0x0000320b0e000986 */ /* 0x0001e4000c101526 */
[----:B------:R-:W-:Y:S01]  /*2fb0*/  IMAD.X R13, R5, 0x1, R90, P2 ;  /* 0x00000001050d7824 */ /* 0x000fe200010e065a */
[----:B------:R-:W-:Y:S07]  /*2fc0*/  @!P3 BRA `(.L_x_59) ;  /* 0x000000000004b947 */ /* 0x000fee0003800000 */
[----:B------:R1:W5:Y:S02]  /*2fd0*/  LDG.E.LTC128B.U16 R109, desc[UR38][R12.64] ;  /* 0x000000260c6d7981 */ /* 0x000364000c1e1520 */
.L_x_59:
[----:B------:R-:W-:Y:S05]  /*2fe0*/  BSYNC B1 ;  /* 0x0000000000017941 */ /* 0x000fea0003800000 */
.L_x_58:
[----:B0----5:R-:W-:Y:S01]  /*2ff0*/  HADD2.F32 R11, -RZ, R109.H0_H0 ;  /* 0x2000006dff0b7230 */ /* 0x021fe20000004100 */
[----:B------:R-:W-:Y:S01]  /*3000*/  IADD3 R14, P0, R6, R91, RZ ;  /* 0x0000005b060e7210 */ /* 0x000fe20007f1e0ff */
[----:B------:R-:W-:Y:S01]  /*3010*/  BSSY B1, `(.L_x_60) ;  /* 0x000000d000017945 */ /* 0x000fe20003800000 */
[----:B------:R-:W-:Y:S02]  /*3020*/  ISETP.GT.AND P2, PT, R0, 0x1, P1 ;  /* 0x000000010000780c */ /* 0x000fe40000f44270 */
[----:B------:R-:W-:Y:S01]  /*3030*/  FMUL R11, R11, R88 ;  /* 0x000000580b0b7220 */ /* 0x000fe20000400000 */
[----:B------:R-:W-:-:S03]  /*3040*/  IMAD.X R15, R7, 0x1, R93, P0 ;  /* 0x00000001070f7824 */ /* 0x000fc600000e065d */
[----:B------:R-:W-:-:S05]  /*3050*/  FFMA R11, R56, R19, R11 ;  /* 0x00000013380b7223 */ /* 0x000fca000000000b */
[----:B------:R-:W-:-:S04]  /*3060*/  F2FP.F16.F32.PACK_AB R11, RZ, R11 ;  /* 0x0000000bff0b723e */ /* 0x000fc800000000ff */
[----:B------:R-:W-:Y:S02]  /*3070*/  PRMT R20, R11, 0x7610, R20 ;  /* 0x000076100b147816 */ /* 0x000fe40000000014 */
[----:B------:R-:W-:-:S03]  /*3080*/  LOP3.LUT R11, R89, 0x2, RZ, 0xfc, !PT ;  /* 0x00000002590b7812 */ /* 0x000fc600078efcff */
[----:B------:R0:W-:Y:S01]  /*3090*/  @P3 STG.E.U16 desc[UR38][R14.64], R20 ;  /* 0x000000140e003986 */ /* 0x0001e2000c101526 */
[----:B------:R-:W-:Y:S05]  /*30a0*/  @!P2 BRA `(.L_x_61) ;  /* 0x00000000000ca947 */ /* 0x000fea0003800000 */
[----:B0-----:R-:W-:-:S05]  /*30b0*/  IADD3 R20, P0, R11, R4, RZ ;  /* 0x000000040b147210 */ /* 0x001fca0007f1e0ff */
[----:B------:R-:W-:-:S05]  /*30c0*/  IMAD.X R21, R5, 0x1, R90, P0 ;  /* 0x0000000105157824 */ /* 0x000fca00000e065a */
[----:B------:R2:W5:Y:S03]  /*30d0*/  LDG.E.LTC128B.U16 R109, desc[UR38][R20.64] ;  /* 0x00000026146d7981 */ /* 0x000566000c1e1520 */
.L_x_61:
[----:B------:R-:W-:Y:S05]  /*30e0*/  BSYNC B1 ;  /* 0x0000000000017941 */ /* 0x000fea0003800000 */
.L_x_60:
[----:B--2--5:R-:W-:Y:S01]  /*30f0*/  HADD2.F32 R21, -RZ, R109.H0_H0 ;  /* 0x2000006dff157230 */ /* 0x024fe20000004100 */
[----:B------:R-:W-:Y:S01]  /*3100*/  IADD3 R56, P4, R6, R100, RZ ;  /* 0x0000006406387210 */ /* 0x000fe20007f9e0ff */
[----:B------:R-:W-:Y:S01]  /*3110*/  BSSY B1, `(.L_x_62) ;  /* 0x000000d000017945 */ /* 0x000fe20003800000 */
[----:B------:R-:W-:Y:S02]  /*3120*/  ISETP.GT.AND P0, PT, R3, 0x88, PT ;  /* 0x000000880300780c */ /* 0x000fe40003f04270 */
[----:B0-----:R-:W-:Y:S02]  /*3130*/  FMUL R20, R21, R88 ;  /* 0x0000005815147220 */ /* 0x001fe40000400000 */
[----:B------:R-:W-:Y:S02]  /*3140*/  ISETP.GT.AND P3, PT, R0, RZ, P0 ;  /* 0x000000ff0000720c */ /* 0x000fe40000764270 */
[----:B------:R-:W-:Y:S01]  /*3150*/  FFMA R20, R57, R19, R20 ;  /* 0x0000001339147223 */ /* 0x000fe20000000014 */
[----:B------:R-:W-:-:S04]  /*3160*/  IMAD.X R57, R7, 0x1, R93, P4 ;  /* 0x0000000107397824 */ /* 0x000fc800020e065d */
[----:B------:R-:W-:Y:S02]  /*3170*/  F2FP.F16.F32.PACK_AB R21, RZ, R20 ;  /* 0x00000014ff15723e */ /* 0x000fe400000000ff */
[----:B------:R-:W-:Y:S02]  /*3180*/  IADD3 R20, P4, R8, R89, RZ ;  /* 0x0000005908147210 */ /* 0x000fe40007f9e0ff */
[----:B------:R-:W-:-:S03]  /*3190*/  PRMT R72, R21, 0x7610, R72 ;  /* 0x0000761015487816 */ /* 0x000fc60000000048 */
[----:B------:R-:W-:Y:S02]  /*31a0*/  IMAD.X R21, R9, 0x1, R90, P4 ;  /* 0x0000000109157824 */ /* 0x000fe400020e065a */
[----:B------:R0:W-:Y:S01]  /*31b0*/  @P2 STG.E.U16 desc[UR38][R56.64], R72 ;  /* 0x0000004838002986 */ /* 0x0001e2000c101526 */
[----:B------:R-:W-:Y:S05]  /*31c0*/  @!P3 BRA `(.L_x_63) ;  /* 0x000000000004b947 */ /* 0x000fea0003800000 */
[----:B------:R2:W5:Y:S02]  /*31d0*/  LDG.E.LTC128B.U16 R109, desc[UR38][R20.64] ;  /* 0x00000026146d7981 */ /* 0x000564000c1e1520 */
.L_x_63:
[----:B------:R-:W-:Y:S05]  /*31e0*/  BSYNC B1 ;  /* 0x0000000000017941 */ /* 0x000fea0003800000 */
.L_x_62:
[----:B0----5:R-:W-:Y:S01]  /*31f0*/  HADD2.F32 R57, -RZ, R109.H0_H0 ;  /* 0x2000006dff397230 */ /* 0x021fe20000004100 */
[----:B------:R-:W-:Y:S01]  /*3200*/  IADD3 R56, P4, R110, R91, RZ ;  /* 0x0000005b6e387210 */ /* 0x000fe20007f9e0ff */
[----:B------:R-:W-:Y:S01]  /*3210*/  BSSY B1, `(.L_x_64) ;  /* 0x000000b000017945 */ /* 0x000fe20003800000 */
[----:B------:R-:W-:Y:S02]  /*3220*/  ISETP.GT.AND P2, PT, R0, 0x1, P0 ;  /* 0x000000010000780c */ /* 0x000fe40000744270 */
[----:B------:R-:W-:-:S04]  /*3230*/  FMUL R57, R57, R88 ;  /* 0x0000005839397220 */ /* 0x000fc80000400000 */
[----:B------:R-:W-:-:S05]  /*3240*/  FFMA R57, R58, R19, R57 ;  /* 0x000000133a397223 */ /* 0x000fca0000000039 */
[----:B------:R-:W-:Y:S01]  /*3250*/  F2FP.F16.F32.PACK_AB R58, RZ, R57 ;  /* 0x00000039ff3a723e */ /* 0x000fe200000000ff */
[----:B------:R-:W-:-:S05]  /*3260*/  IMAD.X R57, R111, 0x1, R93, P4 ;  /* 0x000000016f397824 */ /* 0x000fca00020e065d */
[----:B------:R0:W-:Y:S01]  /*3270*/  @P3 STG.E.U16 desc[UR38][R56.64], R58 ;  /* 0x0000003a38003986 */ /* 0x0001e2000c101526 */
[----:B------:R-:W-:Y:S05]  /*3280*/  @!P2 BRA `(.L_x_65) ;  /* 0x00000000000ca947 */ /* 0x000fea0003800000 */
[----:B------:R-:W-:-:S05]  /*3290*/  IADD3 R72, P3, R11, R8, RZ ;  /* 0x000000080b487210 */ /* 0x000fca0007f7e0ff */
[----:B------:R-:W-:-:S05]  /*32a0*/  IMAD.X R73, R9, 0x1, R90, P3 ;  /* 0x0000000109497824 */ /* 0x000fca00018e065a */
[----:B------:R3:W5:Y:S03]  /*32b0*/  LDG.E.LTC128B.U16 R109, desc[UR38][R72.64] ;  /* 0x00000026486d7981 */ /* 0x000766000c1e1520 */
.L_x_65:
[----:B------:R-:W-:Y:S05]  /*32c0*/  BSYNC B1 ;  /* 0x0000000000017941 */ /* 0x000fea0003800000 */
.L_x_64:
[----:B---3-5:R-:W-:Y:S01]  /*32d0*/  HADD2.F32 R73, -RZ, R109.H0_H0 ;  /* 0x2000006dff497230 */ /* 0x028fe20000004100 */
[----:B------:R-:W-:Y:S01]  /*32e0*/  IADD3 R72, P4, R110, R100, RZ ;  /* 0x000000646e487210 */ /* 0x000fe20007f9e0ff */
[----:B------:R-:W-:Y:S01]  /*32f0*/  BSSY B1, `(.L_x_66) ;  /* 0x000000c000017945 */ /* 0x000fe20003800000 */
[----:B------:R-:W-:Y:S02]  /*3300*/  ISETP.GT.AND P3, PT, R0, 0x8, P1 ;  /* 0x000000080000780c */ /* 0x000fe40000f64270 */
[----:B0-----:R-:W-:Y:S01]  /*3310*/  FMUL R58, R73, R88 ;  /* 0x00000058493a7220 */ /* 0x001fe20000400000 */
[----:B------:R-:W-:-:S03]  /*3320*/  IMAD.X R73, R111, 0x1, R93, P4 ;  /* 0x000000016f497824 */ /* 0x000fc600020e065d */
[----:B------:R-:W-:Y:S01]  /*3330*/  FFMA R58, R59, R19, R58 ;  /* 0x000000133b3a7223 */ /* 0x000fe2000000003a */
[----:B------:R-:W-:-:S04]  /*3340*/  LOP3.LUT R59, R89, 0x10, RZ, 0xfc, !PT ;  /* 0x00000010593b7812 */ /* 0x000fc800078efcff */
[----:B------:R-:W-:-:S05]  /*3350*/  F2FP.F16.F32.PACK_AB R58, RZ, R58 ;  /* 0x0000003aff3a723e */ /* 0x000fca00000000ff */
[----:B------:R0:W-:Y:S01]  /*3360*/  @P2 STG.E.U16 desc[UR38][R72.64], R58 ;  /* 0x0000003a48002986 */ /* 0x0001e2000c101526 */
[----:B------:R-:W-:Y:S05]  /*3370*/  @!P3 BRA `(.L_x_67) ;  /* 0x00000000000cb947 */ /* 0x000fea0003800000 */
[----:B0-----:R-:W-:-:S05]  /*3380*/  IADD3 R72, P2, R59, R4, RZ ;  /* 0x000000043b487210 */ /* 0x001fca0007f5e0ff */
[----:B------:R-:W-:-:S05]  /*3390*/  IMAD.X R73, R5, 0x1, R90, P2 ;  /* 0x0000000105497824 */ /* 0x000fca00010e065a */
[----:B------:R3:W5:Y:S03]  /*33a0*/  LDG.E.LTC128B.U16 R109, desc[UR38][R72.64] ;  /* 0x00000026486d7981 */ /* 0x000766000c1e1520 */
.L_x_67:
[----:B------:R-:W-:Y:S05]  /*33b0*/  BSYNC B1 ;  /* 0x0000000000017941 */ /* 0x000fea0003800000 */
.L_x_66:
[----:B0--3-5:R-:W-:Y:S01]  /*33c0*/  HADD2.F32 R73, -RZ, R109.H0_H0 ;  /* 0x2000006dff497230 */ /* 0x029fe20000004100 */
        /* <DEDUP_REMOVED lines=14> */
.L_x_69:
[----:B------:R-:W-:Y:S05]  /*34b0*/  BSYNC B1 ;  /* 0x0000000000017941 */ /* 0x000fea0003800000 */
.L_x_68:
[----:B0--3-5:R-:W-:Y:S01]  /*34c0*/  HADD2.F32 R75, -RZ, R109.H0_H0 ;  /* 0x2000006dff4b7230 */ /* 0x029fe20000004100 */
[----:B------:R-:W-:Y:S01]  /*34d0*/  IADD3 R60, P4, R6, R102, RZ ;  /* 0x00000066063c7210 */ /* 0x000fe20007f9e0ff */
[----:B------:R-:W-:Y:S01]  /*34e0*/  BSSY B1, `(.L_x_70) ;  /* 0x000000b000017945 */ /* 0x000fe20003800000 */
[----:B------:R-:W-:Y:S02]  /*34f0*/  ISETP.GT.AND P3, PT, R0, 0x8, P0 ;  /* 0x000000080000780c */ /* 0x000fe40000764270 */
[----:B------:R-:W-:-:S04]  /*3500*/  FMUL R58, R75, R88 ;  /* 0x000000584b3a7220 */ /* 0x000fc80000400000 */
[----:B------:R-:W-:Y:S01]  /*3510*/  FFMA R58, R61, R19, R58 ;  /* 0x000000133d3a7223 */ /* 0x000fe2000000003a */
[----:B------:R-:W-:-:S04]  /*3520*/  IMAD.X R61, R7, 0x1, R93, P4 ;  /* 0x00000001073d7824 */ /* 0x000fc800020e065d */
[----:B------:R-:W-:-:S05]  /*3530*/  F2FP.F16.F32.PACK_AB R58, RZ, R58 ;  /* 0x0000003aff3a723e */ /* 0x000fca00000000ff */
[----:B------:R0:W-:Y:S01]  /*3540*/  @P2 STG.E.U16 desc[UR38][R60.64], R58 ;  /* 0x0000003a3c002986 */ /* 0x0001e2000c101526 */
[----:B------:R-:W-:Y:S05]  /*3550*/  @!P3 BRA `(.L_x_71) ;  /* 0x00000000000cb947 */ /* 0x000fea0003800000 */
[----:B0-----:R-:W-:-:S05]  /*3560*/  IADD3 R60, P2, R59, R8, RZ ;  /* 0x000000083b3c7210 */ /* 0x001fca0007f5e0ff */
[----:B------:R-:W-:-:S05]  /*3570*/  IMAD.X R61, R9, 0x1, R90, P2 ;  /* 0x00000001093d7824 */ /* 0x000fca00010e065a */
[----:B------:R3:W5:Y:S03]  /*3580*/  LDG.E.LTC128B.U16 R109, desc[UR38][R60.64] ;  /* 0x000000263c6d7981 */ /* 0x000766000c1e1520 */
.L_x_71:
[----:B------:R-:W-:Y:S05]  /*3590*/  BSYNC B1 ;  /* 0x0000000000017941 */ /* 0x000fea0003800000 */
.L_x_70:
[----:B0--3-5:R-:W-:Y:S01]  /*35a0*/  HADD2.F32 R61, -RZ, R109.H0_H0 ;  /* 0x2000006dff3d7230 */ /* 0x029fe20000004100 */
        /* <DEDUP_REMOVED lines=9> */
[----:B0-----:R-:W-:-:S05]  /*3640*/  IADD3 R60, P3, R73, R8, RZ ;  /* 0x00000008493c7210 */ /* 0x001fca0007f7e0ff */
[----:B------:R-:W-:-:S05]  /*3650*/  IMAD.X R61, R9, 0x1, R90, P3 ;  /* 0x00000001093d7824 */ /* 0x000fca00018e065a */
[----:B------:R3:W5:Y:S03]  /*3660*/  LDG.E.LTC128B.U16 R109, desc[UR38][R60.64] ;  /* 0x000000263c6d7981 */ /* 0x000766000c1e1520 */
.L_x_73:
[----:B------:R-:W-:Y:S05]  /*3670*/  BSYNC B1 ;  /* 0x0000000000017941 */ /* 0x000fea0003800000 */
.L_x_72:
[----:B0--3-5:R-:W-:Y:S01]  /*3680*/  HADD2.F32 R61, -RZ, R109.H0_H0 ;  /* 0x2000006dff3d7230 */ /* 0x029fe20000004100 */
[----:B------:R-:W-:Y:S01]  /*3690*/  IADD3 R62, P4, R110, R102, RZ ;  /* 0x000000666e3e7210 */ /* 0x000fe20007f9e0ff */
[----:B------:R-:W-:Y:S01]  /*36a0*/  BSSY B1, `(.L_x_74) ;  /* 0x000000c000017945 */ /* 0x000fe20003800000 */
[----:B------:R-:W-:Y:S02]  /*36b0*/  ISETP.GT.AND P3, PT, R0, 0x10, P1 ;  /* 0x000000100000780c */ /* 0x000fe40000f64270 */
[----:B------:R-:W-:Y:S01]  /*36c0*/  FMUL R58, R61, R88 ;  /* 0x000000583d3a7220 */ /* 0x000fe20000400000 */
[----:B------:R-:W-:-:S03]  /*36d0*/  LOP3.LUT R61, R89, 0x20, RZ, 0xfc, !PT ;  /* 0x00000020593d7812 */ /* 0x000fc600078efcff */
        /* <DEDUP_REMOVED lines=8> */
.L_x_75:
[----:B------:R-:W-:Y:S05]  /*3760*/  BSYNC B1 ;  /* 0x0000000000017941 */ /* 0x000fea0003800000 */
.L_x_74:
        /* <DEDUP_REMOVED lines=15> */
.L_x_77:
[----:B------:R-:W-:Y:S05]  /*3860*/  BSYNC B1 ;  /* 0x0000000000017941 */ /* 0x000fea0003800000 */
.L_x_76:
        /* <DEDUP_REMOVED lines=13> */
.L_x_79:
[----:B------:R-:W-:Y:S05]  /*3940*/  BSYNC B1 ;  /* 0x0000000000017941 */ /* 0x000fea0003800000 */
.L_x_78:
        /* <DEDUP_REMOVED lines=13> */
.L_x_81:
[----:B------:R-:W-:Y:S05]  /*3a20*/  BSYNC B1 ;  /* 0x0000000000017941 */ /* 0x000fea0003800000 */
.L_x_80:
        /* <DEDUP_REMOVED lines=14> */
.L_x_83:
[----:B------:R-:W-:Y:S05]  /*3b10*/  BSYNC B1 ;  /* 0x0000000000017941 */ /* 0x000fea0003800000 */
.L_x_82:
[----:B0--3-5:R-:W-:Y:S01]  /*3b20*/  HADD2.F32 R67, -RZ, R109.H0_H0 ;  /* 0x2000006dff437230 */ /* 0x029fe20000004100 */
[----:B------:R-:W-:Y:S01]  /*3b30*/  IADD3 R66, P2, R6, R105, RZ ;  /* 0x0000006906427210 */ /* 0x000fe20007f5e0ff */
[----:B------:R-:W-:Y:S01]  /*3b40*/  BSSY B1, `(.L_x_84) ;  /* 0x000000b000017945 */ /* 0x000fe20003800000 */
[----:B------:R-:W-:Y:S02]  /*3b50*/  ISETP.GT.AND P1, PT, R0, 0x19, P1 ;  /* 0x000000190000780c */ /* 0x000fe40000f24270 */
[----:B------:R-:W-:-:S04]  /*3b60*/  FMUL R67, R67, R88 ;  /* 0x0000005843437220 */ /* 0x000fc80000400000 */
[----:B------:R-:W-:-:S05]  /*3b70*/  FFMA R67, R68, R19, R67 ;  /* 0x0000001344437223 */ /* 0x000fca0000000043 */
[----:B------:R-:W-:Y:S01]  /*3b80*/  F2FP.F16.F32.PACK_AB R58, RZ, R67 ;  /* 0x00000043ff3a723e */ /* 0x000fe200000000ff */
[----:B------:R-:W-:Y:S01]  /*3b90*/  IMAD.X R67, R7, 0x1, R93, P2 ;  /* 0x0000000107437824 */ /* 0x000fe200010e065d */
[----:B------:R-:W-:-:S04]  /*3ba0*/  IADD3 R4, P2, R4, R107, RZ ;  /* 0x0000006b04047210 */ /* 0x000fc80007f5e0ff */
[----:B------:R0:W-:Y:S01]  /*3bb0*/  @P3 STG.E.U16 desc[UR38][R66.64], R58 ;  /* 0x0000003a42003986 */ /* 0x0001e2000c101526 */
[----:B------:R-:W-:Y:S01]  /*3bc0*/  IMAD.X R5, R5, 0x1, R90, P2 ;  /* 0x0000000105057824 */ /* 0x000fe200010e065a */
[----:B------:R-:W-:Y:S07]  /*3bd0*/  @!P1 BRA `(.L_x_85) ;  /* 0x0000000000049947 */ /* 0x000fee0003800000 */
[----:B------:R3:W5:Y:S02]  /*3be0*/  LDG.E.LTC128B.U16 R109, desc[UR38][R4.64] ;  /* 0x00000026046d7981 */ /* 0x000764000c1e1520 */
.L_x_85:
[----:B------:R-:W-:Y:S05]  /*3bf0*/  BSYNC B1 ;  /* 0x0000000000017941 */ /* 0x000fea0003800000 */
.L_x_84:
[----:B---3-5:R-:W-:Y:S01]  /*3c00*/  HADD2.F32 R5, -RZ, R109.H0_H0 ;  /* 0x2000006dff057230 */ /* 0x028fe20000004100 */
[----:B------:R-:W-:Y:S01]  /*3c10*/  ISETP.GT.AND P2, PT, R0, 0x18, P0 ;  /* 0x000000180000780c */ /* 0x000fe20000744270 */
[----:B------:R-:W-:Y:S03]  /*3c20*/  BSSY B1, `(.L_x_86) ;  /* 0x000000b000017945 */ /* 0x000fe60003800000 */
[----:B------:R-:W-:-:S04]  /*3c30*/  FMUL R4, R5, R88 ;  /* 0x0000005805047220 */ /* 0x000fc80000400000 */
[----:B------:R-:W-:Y:S01]  /*3c40*/  FFMA R69, R69, R19, R4 ;  /* 0x0000001345457223 */ /* 0x000fe20000000004 */
[----:B------:R-:W-:-:S04]  /*3c50*/  IADD3 R4, P3, R6, R106, RZ ;  /* 0x0000006a06047210 */ /* 0x000fc80007f7e0ff */
[----:B------:R-:W-:Y:S01]  /*3c60*/  F2FP.F16.F32.PACK_AB R69, RZ, R69 ;  /* 0x00000045ff45723e */ /* 0x000fe200000000ff */
[----:B------:R-:W-:-:S05]  /*3c70*/  IMAD.X R5, R7, 0x1, R93, P3 ;  /* 0x0000000107057824 */ /* 0x000fca00018e065d */
[----:B------:R3:W-:Y:S01]  /*3c80*/  @P1 STG.E.U16 desc[UR38][R4.64], R69 ;  /* 0x0000004504001986 */ /* 0x0007e2000c101526 */
[----:B------:R-:W-:Y:S05]  /*3c90*/  @!P2 BRA `(.L_x_87) ;  /* 0x00000000000ca947 */ /* 0x000fea0003800000 */
[----:B---3--:R-:W-:-:S05]  /*3ca0*/  IADD3 R4, P1, R65, R8, RZ ;  /* 0x0000000841047210 */ /* 0x008fca0007f3e0ff */
[----:B------:R-:W-:-:S05]  /*3cb0*/  IMAD.X R5, R9, 0x1, R90, P1 ;  /* 0x0000000109057824 */ /* 0x000fca00008e065a */
[----:B------:R4:W5:Y:S03]  /*3cc0*/  LDG.E.LTC128B.U16 R109, desc[UR38][R4.64] ;  /* 0x00000026046d7981 */ /* 0x000966000c1e1520 */
.L_x_87:
[----:B------:R-:W-:Y:S05]  /*3cd0*/  BSYNC B1 ;  /* 0x0000000000017941 */ /* 0x000fea0003800000 */
.L_x_86:
[----:B---345:R-:W-:Y:S01]  /*3ce0*/  HADD2.F32 R5, -RZ, R109.H0_H0 ;  /* 0x2000006dff057230 */ /* 0x038fe20000004100 */
[----:B------:R-:W-:Y:S01]  /*3cf0*/  IADD3 R4, P3, R110, R105, RZ ;  /* 0x000000696e047210 */ /* 0x000fe20007f7e0ff */
[----:B------:R-:W-:Y:S01]  /*3d00*/  BSSY B1, `(.L_x_88) ;  /* 0x000000c000017945 */ /* 0x000fe20003800000 */
[----:B------:R-:W-:Y:S02]  /*3d10*/  ISETP.GT.AND P1, PT, R0, 0x19, P0 ;  /* 0x000000190000780c */ /* 0x000fe40000724270 */
[----:B------:R-:W-:Y:S01]  /*3d20*/  FMUL R5, R5, R88 ;  /* 0x0000005805057220 */ /* 0x000fe20000400000 */
[----:B------:R-:W-:-:S03]  /*3d30*/  IADD3 R6, P0, R8, R107, RZ ;  /* 0x0000006b08067210 */ /* 0x000fc60007f1e0ff */
[----:B------:R-:W-:-:S05]  /*3d40*/  FFMA R5, R70, R19, R5 ;  /* 0x0000001346057223 */ /* 0x000fca0000000005 */
[----:B------:R-:W-:Y:S01]  /*3d50*/  F2FP.F16.F32.PACK_AB R7, RZ, R5 ;  /* 0x00000005ff07723e */ /* 0x000fe200000000ff */
[----:B------:R-:W-:-:S03]  /*3d60*/  IMAD.X R5, R111, 0x1, R93, P3 ;  /* 0x000000016f057824 */ /* 0x000fc600018e065d */
[----:B------:R-:W-:Y:S01]  /*3d70*/  PRMT R8, R7, 0x7610, R8 ;  /* 0x0000761007087816 */ /* 0x000fe20000000008 */
[----:B------:R-:W-:-:S04]  /*3d80*/  IMAD.X R7, R9, 0x1, R90, P0 ;  /* 0x0000000109077824 */ /* 0x000fc800000e065a */
[----:B------:R3:W-:Y:S01]  /*3d90*/  @P2 STG.E.U16 desc[UR38][R4.64], R8 ;  /* 0x0000000804002986 */ /* 0x0007e2000c101526 */
[----:B------:R-:W-:Y:S05]  /*3da0*/  @!P1 BRA `(.L_x_89) ;  /* 0x0000000000049947 */ /* 0x000fea0003800000 */
[----:B------:R4:W5:Y:S02]  /*3db0*/  LDG.E.LTC128B.U16 R109, desc[UR38][R6.64] ;  /* 0x00000026066d7981 */ /* 0x000964000c1e1520 */
.L_x_89:
[----:B------:R-:W-:Y:S05]  /*3dc0*/  BSYNC B1 ;  /* 0x0000000000017941 */ /* 0x000fea0003800000 */
.L_x_88:
[----:B---3-5:R-:W-:Y:S01]  /*3dd0*/  HADD2.F32 R5, -RZ, R109.H0_H0 ;  /* 0x2000006dff057230 */ /* 0x028fe20000004100 */
[----:B----4-:R-:W-:Y:S01]  /*3de0*/  IADD3 R6, P3, R110, R106, RZ ;  /* 0x0000006a6e067210 */ /* 0x010fe20007f7e0ff */
[----:B------:R-:W-:Y:S01]  /*3df0*/  BSSY B1, `(.L_x_90) ;  /* 0x000000d000017945 */ /* 0x000fe20003800000 */
[----:B------:R-:W-:Y:S02]  /*3e00*/  ISETP.GT.AND P0, PT, R3, 0x100, PT ;  /* 0x000001000300780c */ /* 0x000fe40003f04270 */
[----:B------:R-:W-:Y:S01]  /*3e10*/  FMUL R4, R5, R88 ;  /* 0x0000005805047220 */ /* 0x000fe20000400000 */
[----:B------:R-:W-:Y:S01]  /*3e20*/  IMAD.X R7, R111, 0x1, R93, P3 ;  /* 0x000000016f077824 */ /* 0x000fe200018e065d */
[----:B------:R-:W-:Y:S02]  /*3e30*/  ISETP.GT.AND P2, PT, R0, RZ, P0 ;  /* 0x000000ff0000720c */ /* 0x000fe40000744270 */
[----:B------:R-:W-:-:S05]  /*3e40*/  FFMA R4, R71, R19, R4 ;  /* 0x0000001347047223 */ /* 0x000fca0000000004 */
[----:B------:R-:W-:Y:S02]  /*3e50*/  F2FP.F16.F32.PACK_AB R5, RZ, R4 ;  /* 0x00000004ff05723e */ /* 0x000fe400000000ff */
[----:B------:R-:W-:Y:S02]  /*3e60*/  IADD3 R4, P3, R12, R89, RZ ;  /* 0x000000590c047210 */ /* 0x000fe40007f7e0ff */
[----:B------:R-:W-:-:S03]  /*3e70*/  PRMT R8, R5, 0x7610, R8 ;  /* 0x0000761005087816 */ /* 0x000fc60000000008 */
[----:B------:R-:W-:Y:S02]  /*3e80*/  IMAD.X R5, R13, 0x1, R90, P3 ;  /* 0x000000010d057824 */ /* 0x000fe400018e065a */
[----:B------:R3:W-:Y:S01]  /*3e90*/  @P1 STG.E.U16 desc[UR38][R6.64], R8 ;  /* 0x0000000806001986 */ /* 0x0007e2000c101526 */
[----:B------:R-:W-:Y:S05]  /*3ea0*/  @!P2 BRA `(.L_x_91) ;  /* 0x000000000004a947 */ /* 0x000fea0003800000 */
[----:B------:R4:W5:Y:S02]  /*3eb0*/  LDG.E.LTC128B.U16 R109, desc[UR38][R4.64] ;  /* 0x00000026046d7981 */ /* 0x000964000c1e1520 */
.L_x_91:
[----:B------:R-:W-:Y:S05]  /*3ec0*/  BSYNC B1 ;  /* 0x0000000000017941 */ /* 0x000fea0003800000 */
.L_x_90:
[----:B---3-5:R-:W-:Y:S01]  /*3ed0*/  HADD2.F32 R7, -RZ, R109.H0_H0 ;  /* 0x2000006dff077230 */ /* 0x028fe20000004100 */
        /* <DEDUP_REMOVED lines=9> */
[----:B---3--:R-:W-:-:S05]  /*3f70*/  IADD3 R8, P1, R11, R12, RZ ;  /* 0x0000000c0b087210 */ /* 0x008fca0007f3e0ff */
[----:B------:R-:W-:-:S05]  /*3f80*/  IMAD.X R9, R13, 0x1, R90, P1 ;  /* 0x000000010d097824 */ /* 0x000fca00008e065a */
[----:B------:R3:W5:Y:S03]  /*3f90*/  LDG.E.LTC128B.U16 R109, desc[UR38][R8.64] ;  /* 0x00000026086d7981 */ /* 0x000766000c1e1520 */
.L_x_93:
[----:B------:R-:W-:Y:S05]  /*3fa0*/  BSYNC B1 ;  /* 0x0000000000017941 */ /* 0x000fea0003800000 */
.L_x_92:
[----:B---3-5:R-:W-:Y:S01]  /*3fb0*/  HADD2.F32 R9, -RZ, R109.H0_H0 ;  /* 0x2000006dff097230 */ /* 0x028fe20000004100 */
[----:B------:R-:W-:Y:S01]  /*3fc0*/  IADD3 R40, P4, R14, R100, RZ ;  /* 0x000000640e287210 */ /* 0x000fe20007f9e0ff */
[----:B------:R-:W-:Y:S01]  /*3fd0*/  BSSY B1, `(.L_x_94) ;  /* 0x000000d000017945 */ /* 0x000fe20003800000 */
[----:B------:R-:W-:Y:S02]  /*3fe0*/  ISETP.GT.AND P1, PT, R3, 0x108, PT ;  /* 0x000001080300780c */ /* 0x000fe40003f24270 */
[----:B------:R-:W-:Y:S02]  /*3ff0*/  FMUL R8, R9, R88 ;  /* 0x0000005809087220 */ /* 0x000fe40000400000 */
[----:B------:R-:W-:Y:S02]  /*4000*/  ISETP.GT.AND P2, PT, R0, RZ, P1 ;  /* 0x000000ff0000720c */ /* 0x000fe40000f44270 */
[----:B------:R-:W-:Y:S01]  /*4010*/  FFMA R8, R41, R19, R8 ;  /* 0x0000001329087223 */ /* 0x000fe20000000008 */
[----:B------:R-:W-:-:S04]  /*4020*/  IMAD.X R41, R15, 0x1, R93, P4 ;  /* 0x000000010f297824 */ /* 0x000fc800020e065d */
[----:B------:R-:W-:Y:S02]  /*4030*/  F2FP.F16.F32.PACK_AB R9, RZ, R8 ;  /* 0x00000008ff09723e */ /* 0x000fe400000000ff */
[----:B------:R-:W-:Y:S02]  /*4040*/  IADD3 R8, P4, R20, R89, RZ ;  /* 0x0000005914087210 */ /* 0x000fe40007f9e0ff */
[----:B0-----:R-:W-:-:S03]  /*4050*/  PRMT R58, R9, 0x7610, R58 ;  /* 0x00007610093a7816 */ /* 0x001fc6000000003a */
[----:B------:R-:W-:Y:S02]  /*4060*/  IMAD.X R9, R21, 0x1, R90, P4 ;  /* 0x0000000115097824 */ /* 0x000fe400020e065a */
[----:B------:R0:W-:Y:S01]  /*4070*/  @P3 STG.E.U16 desc[UR38][R40.64], R58 ;  /* 0x0000003a28003986 */ /* 0x0001e2000c101526 */
[----:B------:R-:W-:Y:S05]  /*4080*/  @!P2 BRA `(.L_x_95) ;  /* 0x000000000004a947 */ /* 0x000fea0003800000 */
[----:B------:R3:W5:Y:S02]  /*4090*/  LDG.E.LTC128B.U16 R109, desc[UR38][R8.64] ;  /* 0x00000026086d7981 */ /* 0x000764000c1e1520 */
.L_x_95:
[----:B------:R-:W-:Y:S05]  /*40a0*/  BSYNC B1 ;  /* 0x0000000000017941 */ /* 0x000fea0003800000 */
.L_x_94:
[----:B0----5:R-:W-:Y:S01]  /*40b0*/  HADD2.F32 R41, -RZ, R109.H0_H0 ;  /* 0x2000006dff297230 */ /* 0x021fe20000004100 */
[----:B------:R-:W-:Y:S01]  /*40c0*/  IADD3 R40, P4, R56, R91, RZ ;  /* 0x0000005b38287210 */ /* 0x000fe20007f9e0ff */
[----:B------:R-:W-:Y:S01]  /*40d0*/  BSSY B1, `(.L_x_96) ;  /* 0x000000c000017945 */ /* 0x000fe20003800000 */
[----:B------:R-:W-:Y:S02]  /*40e0*/  ISETP.GT.AND P3, PT, R0, 0x1, P1 ;  /* 0x000000010000780c */ /* 0x000fe40000f64270 */
[----:B------:R-:W-:Y:S01]  /*40f0*/  FMUL R41, R41, R88 ;  /* 0x0000005829297220 */ /* 0x000fe20000400000 */
[----:B------:R-:W-:-:S03]  /*4100*/  PRMT R66, R109, 0x7610, R66 ;  /* 0x000076106d427816 */ /* 0x000fc60000000042 */
        /* <DEDUP_REMOVED lines=8> */
.L_x_97:
[----:B------:R-:W-:Y:S05]  /*4190*/  BSYNC B1 ;  /* 0x0000000000017941 */ /* 0x000fea0003800000 */
.L_x_96:
[----:B0----5:R-:W-:Y:S01]  /*41a0*/  HADD2.F32 R67, -RZ, R66.H0_H0 ;  /* 0x20000042ff437230 */ /* 0x021fe20000004100 */
        /* <DEDUP_REMOVED lines=9> */
[----:B0-----:R-:W-:-:S05]  /*4240*/  IADD3 R42, P3, R59, R12, RZ ;  /* 0x0000000c3b2a7210 */ /* 0x001fca0007f7e0ff */
[----:B------:R-:W-:-:S05]  /*4250*/  IMAD.X R43, R13, 0x1, R90, P3 ;  /* 0x000000010d2b7824 */ /* 0x000fca00018e065a */
[----:B------:R0:W5:Y:S03]  /*4260*/  LDG.E.LTC128B.U16 R66, desc[UR38][R42.64] ;  /* 0x000000262a427981 */ /* 0x000166000c1e1520 */
.L_x_99:
[----:B------:R-:W-:Y:S05]  /*4270*/  BSYNC B1 ;  /* 0x0000000000017941 */ /* 0x000fea0003800000 */
.L_x_98:
        /* <DEDUP_REMOVED lines=13> */
.L_x_101:
[----:B------:R-:W-:Y:S05]  /*4350*/  BSYNC B1 ;  /* 0x0000000000017941 */ /* 0x000fea0003800000 */
.L_x_100:
        /* <DEDUP_REMOVED lines=13> */
.L_x_103:
[----:B------:R-:W-:Y:S05]  /*4430*/  BSYNC B1 ;  /* 0x0000000000017941 */ /* 0x000fea0003800000 */
.L_x_102:
        /* <DEDUP_REMOVED lines=13> */
.L_x_105:
[----:B------:R-:W-:Y:S05]  /*4510*/  BSYNC B1 ;  /* 0x0000000000017941 */ /* 0x000fea0003800000 */
.L_x_104:
        /* <DEDUP_REMOVED lines=13> */
.L_x_107:
[----:B------:R-:W-:Y:S05]  /*45f0*/  BSYNC B1 ;  /* 0x0000000000017941 */ /* 0x000fea0003800000 */
.L_x_106:
        /* <DEDUP_REMOVED lines=13> */
.L_x_109:
[----:B------:R-:W-:Y:S05]  /*46d0*/  BSYNC B1 ;  /* 0x0000000000017941 */ /* 0x000fea0003800000 */
.L_x_108:
        /* <DEDUP_REMOVED lines=13> */
.L_x_111:
[----:B------:R-:W-:Y:S05]  /*47b0*/  BSYNC B1 ;  /* 0x0000000000017941 */ /* 0x000fea0003800000 */
.L_x_110:
        /* <DEDUP_REMOVED lines=13> */
.L_x_113:
[----:B------:R-:W-:Y:S05]  /*4890*/  BSYNC B1 ;  /* 0x0000000000017941 */ /* 0x000fea0003800000 */
.L_x_112:
        /* <DEDUP_REMOVED lines=13> */
.L_x_115:
[----:B------:R-:W-:Y:S05]  /*4970*/  BSYNC B1 ;  /* 0x0000000000017941 */ /* 0x000fea0003800000 */
.L_x_114:
[----:B0----5:R-:W-:Y:S01]  /*4980*/  HADD2.F32 R43, -RZ, R66.H0_H0 ;  /* 0x20000042ff2b7230 */ /* 0x021fe20000004100 */
[----:B------:R-:W-:Y:S01]  /*4990*/  IADD3 R42, P3, R14, R105, RZ ;  /* 0x000000690e2a7210 */ /* 0x000fe20007f7e0ff */
[----:B------:R-:W-:Y:S01]  /*49a0*/  BSSY B1, `(.L_x_116) ;  /* 0x000000b000017945 */ /* 0x000fe20003800000 */
[----:B------:R-:W-:Y:S02]  /*49b0*/  ISETP.GT.AND P0, PT, R0, 0x19, P0 ;  /* 0x000000190000780c */ /* 0x000fe40000704270 */
[----:B------:R-:W-:-:S04]  /*49c0*/  FMUL R43, R43, R88 ;  /* 0x000000582b2b7220 */ /* 0x000fc80000400000 */
[----:B------:R-:W-:-:S05]  /*49d0*/  FFMA R43, R52, R19, R43 ;  /* 0x00000013342b7223 */ /* 0x000fca000000002b */
[----:B------:R-:W-:Y:S01]  /*49e0*/  F2FP.F16.F32.PACK_AB R44, RZ, R43 ;  /* 0x0000002bff2c723e */ /* 0x000fe200000000ff */
[----:B------:R-:W-:Y:S01]  /*49f0*/  IMAD.X R43, R15, 0x1, R93, P3 ;  /* 0x000000010f2b7824 */ /* 0x000fe200018e065d */
[----:B-1----:R-:W-:-:S04]  /*4a00*/  IADD3 R12, P3, R12, R107, RZ ;  /* 0x0000006b0c0c7210 */ /* 0x002fc80007f7e0ff */
[----:B------:R0:W-:Y:S01]  /*4a10*/  @P2 STG.E.U16 desc[UR38][R42.64], R44 ;  /* 0x0000002c2a002986 */ /* 0x0001e2000c101526 */
[----:B------:R-:W-:Y:S01]  /*4a20*/  IMAD.X R13, R13, 0x1, R90, P3 ;  /* 0x000000010d0d7824 */ /* 0x000fe200018e065a */
[----:B------:R-:W-:Y:S07]  /*4a30*/  @!P0 BRA `(.L_x_117) ;  /* 0x0000000000048947 */ /* 0x000fee0003800000 */
[----:B------:R1:W5:Y:S02]  /*4a40*/  LDG.E.LTC128B.U16 R66, desc[UR38][R12.64] ;  /* 0x000000260c427981 */ /* 0x000364000c1e1520 */
.L_x_117:
[----:B------:R-:W-:Y:S05]  /*4a50*/  BSYNC B1 ;  /* 0x0000000000017941 */ /* 0x000fea0003800000 */
.L_x_116:
[----:B-1---5:R-:W-:Y:S01]  /*4a60*/  HADD2.F32 R13, -RZ, R66.H0_H0 ;  /* 0x20000042ff0d7230 */ /* 0x022fe20000004100 */
        /* <DEDUP_REMOVED lines=9> */
[----:B-1----:R-:W-:-:S05]  /*4b00*/  IADD3 R12, P0, R65, R20, RZ ;  /* 0x00000014410c7210 */ /* 0x002fca0007f1e0ff */
[----:B------:R-:W-:-:S05]  /*4b10*/  IMAD.X R13, R21, 0x1, R90, P0 ;  /* 0x00000001150d7824 */ /* 0x000fca00000e065a */
[----:B------:R1:W5:Y:S03]  /*4b20*/  LDG.E.LTC128B.U16 R66, desc[UR38][R12.64] ;  /* 0x000000260c427981 */ /* 0x000366000c1e1520 */
.L_x_119:
[----:B------:R-:W-:Y:S05]  /*4b30*/  BSYNC B1 ;  /* 0x0000000000017941 */ /* 0x000fea0003800000 */
.L_x_118:
[----:B-1---5:R-:W-:Y:S01]  /*4b40*/  HADD2.F32 R13, -RZ, R66.H0_H0 ;  /* 0x20000042ff0d7230 */ /* 0x022fe20000004100 */
[----:B------:R-:W-:Y:S01]  /*4b50*/  IADD3 R12, P0, R56, R105, RZ ;  /* 0x00000069380c7210 */ /* 0x000fe20007f1e0ff */
[----:B------:R-:W-:Y:S01]  /*4b60*/  BSSY B1, `(.L_x_120) ;  /* 0x000000c000017945 */ /* 0x000fe20003800000 */
[----:B------:R-:W-:Y:S02]  /*4b70*/  ISETP.GT.AND P1, PT, R0, 0x19, P1 ;  /* 0x000000190000780c */ /* 0x000fe40000f24270 */
[----:B------:R-:W-:-:S04]  /*4b80*/  FMUL R13, R13, R88 ;  /* 0x000000580d0d7220 */ /* 0x000fc80000400000 */
[----:B------:R-:W-:-:S05]  /*4b90*/  FFMA R13, R54, R19, R13 ;  /* 0x00000013360d7223 */ /* 0x000fca000000000d */
[----:B------:R-:W-:Y:S01]  /*4ba0*/  F2FP.F16.F32.PACK_AB R15, RZ, R13 ;  /* 0x0000000dff0f723e */ /* 0x000fe200000000ff */
[----:B------:R-:W-:Y:S01]  /*4bb0*/  IMAD.X R13, R57, 0x1, R93, P0 ;  /* 0x00000001390d7824 */ /* 0x000fe200000e065d */
[----:B------:R-:W-:Y:S02]  /*4bc0*/  IADD3 R14, P0, R20, R107, RZ ;  /* 0x0000006b140e7210 */ /* 0x000fe40007f1e0ff */
[----:B--2---:R-:W-:-:S03]  /*4bd0*/  PRMT R20, R15, 0x7610, R20 ;  /* 0x000076100f147816 */ /* 0x004fc60000000014 */
[----:B------:R-:W-:Y:S02]  /*4be0*/  IMAD.X R15, R21, 0x1, R90, P0 ;  /* 0x00000001150f7824 */ /* 0x000fe400000e065a */
[----:B------:R1:W-:Y:S01]  /*4bf0*/  @P2 STG.E.U16 desc[UR38][R12.64], R20 ;  /* 0x000000140c002986 */ /* 0x0003e2000c101526 */
[----:B------:R-:W-:Y:S05]  /*4c00*/  @!P1 BRA `(.L_x_121) ;  /* 0x0000000000049947 */ /* 0x000fea0003800000 */
[----:B------:R2:W5:Y:S02]  /*4c10*/  LDG.E.LTC128B.U16 R66, desc[UR38][R14.64] ;  /* 0x000000260e427981 */ /* 0x000564000c1e1520 */
.L_x_121:
[----:B------:R-:W-:Y:S05]  /*4c20*/  BSYNC B1 ;  /* 0x0000000000017941 */ /* 0x000fea0003800000 */
.L_x_120:
[----:B-1---5:R-:W-:Y:S01]  /*4c30*/  HADD2.F32 R13, -RZ, R66.H0_H0 ;  /* 0x20000042ff0d7230 */ /* 0x022fe20000004100 */
[----:B------:R-:W-:Y:S01]  /*4c40*/  ISETP.GT.AND P0, PT, R3, 0x180, PT ;  /* 0x000001800300780c */ /* 0x000fe20003f04270 */
[----:B------:R-:W-:Y:S03]  /*4c50*/  BSSY B1, `(.L_x_122) ;  /* 0x000000c000017945 */ /* 0x000fe60003800000 */
[----:B------:R-:W-:Y:S01]  /*4c60*/  FMUL R12, R13, R88 ;  /* 0x000000580d0c7220 */ /* 0x000fe20000400000 */
[----:B------:R-:W-:-:S03]  /*4c70*/  ISETP.GT.AND P2, PT, R0, RZ, P0 ;  /* 0x000000ff0000720c */ /* 0x000fc60000744270 */
        /* <DEDUP_REMOVED lines=9> */
.L_x_123:
[----:B------:R-:W-:Y:S05]  /*4d10*/  BSYNC B1 ;  /* 0x0000000000017941 */ /* 0x000fea0003800000 */
.L_x_122:
[----:B-1---5:R-:W-:Y:S01]  /*4d20*/  HADD2.F32 R13, -RZ, R66.H0_H0 ;  /* 0x20000042ff0d7230 */ /* 0x022fe20000004100 */
[----:B------:R-:W-:Y:S01]  /*4d30*/  IADD3 R12, P1, R6, R91, RZ ;  /* 0x0000005b060c7210 */ /* 0x000fe20007f3e0ff */
[----:B------:R-:W-:Y:S01]  /*4d40*/  BSSY B1, `(.L_x_124) ;  /* 0x000000b000017945 */ /* 0x000fe20003800000 */
[----:B------:R-:W-:Y:S02]  /*4d50*/  ISETP.GT.AND P3, PT, R0, 0x1, P0 ;  /* 0x000000010000780c */ /* 0x000fe40000764270 */
[----:B------:R-:W-:-:S04]  /*4d60*/  FMUL R13, R13, R88 ;  /* 0x000000580d0d7220 */ /* 0x000fc80000400000 */
[----:B------:R-:W-:-:S05]  /*4d70*/  FFMA R13, R24, R19, R13 ;  /* 0x00000013180d7223 */ /* 0x000fca000000000d */
[----:B--2---:R-:W-:Y:S01]  /*4d80*/  F2FP.F16.F32.PACK_AB R14, RZ, R13 ;  /* 0x0000000dff0e723e */ /* 0x004fe200000000ff */
[----:B------:R-:W-:-:S05]  /*4d90*/  IMAD.X R13, R7, 0x1, R93, P1 ;  /* 0x00000001070d7824 */ /* 0x000fca00008e065d */
[----:B------:R1:W-:Y:S01]  /*4da0*/  @P2 STG.E.U16 desc[UR38][R12.64], R14 ;  /* 0x0000000e0c002986 */ /* 0x0003e2000c101526 */
[----:B------:R-:W-:Y:S05]  /*4db0*/  @!P3 BRA `(.L_x_125) ;  /* 0x00000000000cb947 */ /* 0x000fea0003800000 */
[----:B-1----:R-:W-:-:S05]  /*4dc0*/  IADD3 R12, P1, R4, R11, RZ ;  /* 0x0000000b040c7210 */ /* 0x002fca0007f3e0ff */
[----:B------:R-:W-:-:S05]  /*4dd0*/  IMAD.X R13, R5, 0x1, R90, P1 ;  /* 0x00000001050d7824 */ /* 0x000fca00008e065a */
[----:B------:R2:W5:Y:S03]  /*4de0*/  LDG.E.LTC128B.U16 R66, desc[UR38][R12.64] ;  /* 0x000000260c427981 */ /* 0x000566000c1e1520 */
.L_x_125:
[----:B------:R-:W-:Y:S05]  /*4df0*/  BSYNC B1 ;  /* 0x0000000000017941 */ /* 0x000fea0003800000 */
.L_x_124:
[----:B-12--5:R-:W-:Y:S01]  /*4e00*/  HADD2.F32 R13, -RZ, R66.H0_H0 ;  /* 0x20000042ff0d7230 */ /* 0x026fe20000004100 */
        /* <DEDUP_REMOVED lines=13> */
.L_x_127:
[----:B------:R-:W-:Y:S05]  /*4ee0*/  BSYNC B1 ;  /* 0x0000000000017941 */ /* 0x000fea0003800000 */
.L_x_126:
[----:B-----5:R-:W-:Y:S01]  /*4ef0*/  HADD2.F32 R3, -RZ, R66.H0_H0 ;  /* 0x20000042ff037230 */ /* 0x020fe20000004100 */
[----:B-12---:R-:W-:Y:S01]  /*4f00*/  IADD3 R12, P4, R40, R91, RZ ;  /* 0x0000005b280c7210 */ /* 0x006fe20007f9e0ff */
[----:B------:R-:W-:Y:S01]  /*4f10*/  BSSY B1, `(.L_x_128) ;  /* 0x000000b000017945 */ /* 0x000fe20003800000 */
[----:B------:R-:W-:Y:S02]  /*4f20*/  ISETP.GT.AND P3, PT, R0, 0x1, P1 ;  /* 0x000000010000780c */ /* 0x000fe40000f64270 */
[----:B------:R-:W-:Y:S01]  /*4f30*/  FMUL R3, R3, R88 ;  /* 0x0000005803037220 */ /* 0x000fe20000400000 */
[----:B------:R-:W-:-:S03]  /*4f40*/  IMAD.X R13, R41, 0x1, R93, P4 ;  /* 0x00000001290d7824 */ /* 0x000fc600020e065d */
[----:B------:R-:W-:-:S05]  /*4f50*/  FFMA R3, R26, R19, R3 ;  /* 0x000000131a037223 */ /* 0x000fca0000000003 */
[----:B------:R-:W-:-:S05]  /*4f60*/  F2FP.F16.F32.PACK_AB R3, RZ, R3 ;  /* 0x00000003ff03723e */ /* 0x000fca00000000ff */
[----:B------:R1:W-:Y:S01]  /*4f70*/  @P2 STG.E.U16 desc[UR38][R12.64], R3 ;  /* 0x000000030c002986 */ /* 0x0003e2000c101526 */
[----:B------:R-:W-:Y:S05]  /*4f80*/  @!P3 BRA `(.L_x_129) ;  /* 0x00000000000cb947 */ /* 0x000fea0003800000 */
[----:B-1----:R-:W-:-:S05]  /*4f90*/  IADD3 R12, P2, R8, R11, RZ ;  /* 0x0000000b080c7210 */ /* 0x002fca0007f5e0ff */
[----:B------:R-:W-:-:S05]  /*4fa0*/  IMAD.X R13, R9, 0x1, R90, P2 ;  /* 0x00000001090d7824 */ /* 0x000fca00010e065a */
[----:B------:R2:W5:Y:S03]  /*4fb0*/  LDG.E.LTC128B.U16 R66, desc[UR38][R12.64] ;  /* 0x000000260c427981 */ /* 0x000566000c1e1520 */
.L_x_129:
[----:B------:R-:W-:Y:S05]  /*4fc0*/  BSYNC B1 ;  /* 0x0000000000017941 */ /* 0x000fea0003800000 */
.L_x_128:
[----:B-1---5:R-:W-:Y:S01]  /*4fd0*/  HADD2.F32 R3, -RZ, R66.H0_H0 ;  /* 0x20000042ff037230 */ /* 0x022fe20000004100 */
[----:B------:R-:W-:Y:S01]  /*4fe0*/  ISETP.GT.AND P2, PT, R0, 0x8, P0 ;  /* 0x000000080000780c */ /* 0x000fe20000744270 */
[----:B------:R-:W-:Y:S03]  /*4ff0*/  BSSY B1, `(.L_x_130) ;  /* 0x000000b000017945 */ /* 0x000fe60003800000 */
[----:B--2---:R-:W-:-:S04]  /*5000*/  FMUL R12, R3, R88 ;  /* 0x00000058030c7220 */ /* 0x004fc80000400000 */
        /* <DEDUP_REMOVED lines=9> */
.L_x_131:
[----:B------:R-:W-:Y:S05]  /*50a0*/  BSYNC B1 ;  /* 0x0000000000017941 */ /* 0x000fea0003800000 */
.L_x_130:
        /* <DEDUP_REMOVED lines=13> */
.L_x_133:
[----:B------:R-:W-:Y:S05]  /*5180*/  BSYNC B1 ;  /* 0x0000000000017941 */ /* 0x000fea0003800000 */
.L_x_132:
        /* <DEDUP_REMOVED lines=13> */
.L_x_135:
[----:B------:R-:W-:Y:S05]  /*5260*/  BSYNC B1 ;  /* 0x0000000000017941 */ /* 0x000fea0003800000 */
.L_x_134:
        /* <DEDUP_REMOVED lines=13> */
.L_x_137:
[----:B------:R-:W-:Y:S05]  /*5340*/  BSYNC B1 ;  /* 0x0000000000017941 */ /* 0x000fea0003800000 */
.L_x_136:
        /* <DEDUP_REMOVED lines=13> */
.L_x_139:
[----:B------:R-:W-:Y:S05]  /*5420*/  BSYNC B1 ;  /* 0x0000000000017941 */ /* 0x000fea0003800000 */
.L_x_138:
        /* <DEDUP_REMOVED lines=13> */
.L_x_141:
[----:B------:R-:W-:Y:S05]  /*5500*/  BSYNC B1 ;  /* 0x0000000000017941 */ /* 0x000fea0003800000 */
.L_x_140:
        /* <DEDUP_REMOVED lines=13> */
.L_x_143:
[----:B------:R-:W-:Y:S05]  /*55e0*/  BSYNC B1 ;  /* 0x0000000000017941 */ /* 0x000fea0003800000 */
.L_x_142:
        /* <DEDUP_REMOVED lines=13> */
.L_x_145:
[----:B------:R-:W-:Y:S05]  /*56c0*/  BSYNC B1 ;  /* 0x0000000000017941 */ /* 0x000fea0003800000 */
.L_x_144:
        /* <DEDUP_REMOVED lines=13> */
.L_x_147:
[----:B------:R-:W-:Y:S05]  /*57a0*/  BSYNC B1 ;  /* 0x0000000000017941 */ /* 0x000fea0003800000 */
.L_x_146:
[----:B-----5:R-:W-:Y:S01]  /*57b0*/  HADD2.F32 R3, -RZ, R66.H0_H0 ;  /* 0x20000042ff037230 */ /* 0x020fe20000004100 */
[----:B-12---:R-:W-:Y:S01]  /*57c0*/  IADD3 R12, P3, R6, R105, RZ ;  /* 0x00000069060c7210 */ /* 0x006fe20007f7e0ff */
[----:B------:R-:W-:Y:S01]  /*57d0*/  BSSY B1, `(.L_x_148) ;  /* 0x000000b000017945 */ /* 0x000fe20003800000 */
[----:B------:R-:W-:Y:S02]  /*57e0*/  ISETP.GT.AND P0, PT, R0, 0x19, P0 ;  /* 0x000000190000780c */ /* 0x000fe40000704270 */
[----:B------:R-:W-:Y:S01]  /*57f0*/  FMUL R3, R3, R88 ;  /* 0x0000005803037220 */ /* 0x000fe20000400000 */
[----:B------:R-:W-:Y:S01]  /*5800*/  IMAD.X R13, R7, 0x1, R93, P3 ;  /* 0x00000001070d7824 */ /* 0x000fe200018e065d */
[----:B----4-:R-:W-:Y:S02]  /*5810*/  IADD3 R4, P3, R4, R107, RZ ;  /* 0x0000006b04047210 */ /* 0x010fe40007f7e0ff */
[----:B------:R-:W-:-:S03]  /*5820*/  FFMA R3, R36, R19, R3 ;  /* 0x0000001324037223 */ /* 0x000fc60000000003 */
[----:B------:R-:W-:Y:S02]  /*5830*/  IMAD.X R5, R5, 0x1, R90, P3 ;  /* 0x0000000105057824 */ /* 0x000fe400018e065a */
[----:B------:R-:W-:-:S05]  /*5840*/  F2FP.F16.F32.PACK_AB R3, RZ, R3 ;  /* 0x00000003ff03723e */ /* 0x000fca00000000ff */
[----:B------:R1:W-:Y:S01]  /*5850*/  @P2 STG.E.U16 desc[UR38][R12.64], R3 ;  /* 0x000000030c002986 */ /* 0x0003e2000c101526 */
[----:B------:R-:W-:Y:S05]  /*5860*/  @!P0 BRA `(.L_x_149) ;  /* 0x0000000000048947 */ /* 0x000fea0003800000 */
[----:B------:R2:W5:Y:S02]  /*5870*/  LDG.E.LTC128B.U16 R66, desc[UR38][R4.64] ;  /* 0x0000002604427981 */ /* 0x000564000c1e1520 */
.L_x_149:
[----:B------:R-:W-:Y:S05]  /*5880*/  BSYNC B1 ;  /* 0x0000000000017941 */ /* 0x000fea0003800000 */
.L_x_148:
        /* <DEDUP_REMOVED lines=13> */
.L_x_151:
[----:B------:R-:W-:Y:S05]  /*5960*/  BSYNC B1 ;  /* 0x0000000000017941 */ /* 0x000fea0003800000 */
.L_x_150:
[----:B-----5:R-:W-:Y:S01]  /*5970*/  HADD2.F32 R3, -RZ, R66.H0_H0 ;  /* 0x20000042ff037230 */ /* 0x020fe20000004100 */
[----:B-12---:R-:W-:Y:S01]  /*5980*/  IADD3 R4, P0, R40, R105, RZ ;  /* 0x0000006928047210 */ /* 0x006fe20007f1e0ff */
[----:B------:R-:W-:Y:S01]  /*5990*/  BSSY B1, `(.L_x_152) ;  /* 0x000000b000017945 */ /* 0x000fe20003800000 */
[----:B------:R-:W-:Y:S02]  /*59a0*/  ISETP.GT.AND P1, PT, R0, 0x19, P1 ;  /* 0x000000190000780c */ /* 0x000fe40000f24270 */
[----:B------:R-:W-:Y:S01]  /*59b0*/  FMUL R3, R3, R88 ;  /* 0x0000005803037220 */ /* 0x000fe20000400000 */
[----:B------:R-:W-:Y:S01]  /*59c0*/  IMAD.X R5, R41, 0x1, R93, P0 ;  /* 0x0000000129057824 */ /* 0x000fe200000e065d */
[----:B------:R-:W-:Y:S02]  /*59d0*/  IADD3 R6, P0, R8, R107, RZ ;  /* 0x0000006b08067210 */ /* 0x000fe40007f1e0ff */
[----:B------:R-:W-:-:S03]  /*59e0*/  FFMA R3, R38, R19, R3 ;  /* 0x0000001326037223 */ /* 0x000fc60000000003 */
[----:B------:R-:W-:Y:S02]  /*59f0*/  IMAD.X R7, R9, 0x1, R90, P0 ;  /* 0x0000000109077824 */ /* 0x000fe400000e065a */
[----:B------:R-:W-:-:S05]  /*5a00*/  F2FP.F16.F32.PACK_AB R3, RZ, R3 ;  /* 0x00000003ff03723e */ /* 0x000fca00000000ff */
[----:B------:R1:W-:Y:S01]  /*5a10*/  @P3 STG.E.U16 desc[UR38][R4.64], R3 ;  /* 0x0000000304003986 */ /* 0x0003e2000c101526 */
[----:B------:R-:W-:Y:S05]  /*5a20*/  @!P1 BRA `(.L_x_153) ;  /* 0x0000000000049947 */ /* 0x000fea0003800000 */
[----:B------:R2:W5:Y:S02]  /*5a30*/  LDG.E.LTC128B.U16 R66, desc[UR38][R6.64] ;  /* 0x0000002606427981 */ /* 0x000564000c1e1520 */
.L_x_153:
[----:B------:R-:W-:Y:S05]  /*5a40*/  BSYNC B1 ;  /* 0x0000000000017941 */ /* 0x000fea0003800000 */
.L_x_152:
[----:B------:R-:W-:Y:S05]  /*5a50*/  @!P1 BRA `(.L_x_154) ;  /* 0x00000018003c9947 */ /* 0x000fea0003800000 */
[----:B-1---5:R-:W-:Y:S01]  /*5a60*/  HADD2.F32 R3, -RZ, R66.H0_H0 ;  /* 0x20000042ff037230 */ /* 0x022fe20000004100 */
[----:B------:R-:W-:-:S04]  /*5a70*/  IADD3 R4, P0, R40, R106, RZ ;  /* 0x0000006a28047210 */ /* 0x000fc80007f1e0ff */
[----:B------:R-:W-:Y:S01]  /*5a80*/  FMUL R0, R3, R88 ;  /* 0x0000005803007220 */ /* 0x000fe20000400000 */
[----:B------:R-:W-:-:S03]  /*5a90*/  IMAD.X R5, R41, 0x1, R93, P0 ;  /* 0x0000000129057824 */ /* 0x000fc600000e065d */
[----:B------:R-:W-:-:S05]  /*5aa0*/  FFMA R0, R39, R19, R0 ;  /* 0x0000001327007223 */ /* 0x000fca0000000000 */
[----:B------:R-:W-:-:S05]  /*5ab0*/  F2FP.F16.F32.PACK_AB R0, RZ, R0 ;  /* 0x00000000ff00723e */ /* 0x000fca00000000ff */
[----:B------:R4:W-:Y:S01]  /*5ac0*/  STG.E.U16 desc[UR38][R4.64], R0 ;  /* 0x0000000004007986 */ /* 0x0009e2000c101526 */
[----:B------:R-:W-:Y:S05]  /*5ad0*/  BRA `(.L_x_154) ;  /* 0x00000018001c7947 */ /* 0x000fea0003800000 */
.L_x_29:
[----:B------:R-:W-:Y:S01]  /*5ae0*/  ULDC.64 UR4, c[0x0][0x5c0] ;  /* 0x0001700000047ab9 */ /* 0x000fe20000000a00 */
[-C--:B------:R-:W-:Y:S01]  /*5af0*/  FMUL R72, R72, R19.reuse ;  /* 0x0000001348487220 */ /* 0x080fe20000400000 */
[----:B------:R-:W-:Y:S01]  /*5b00*/  LEA R8, P0, R116, UR4, 0x1 ;  /* 0x0000000474087c11 */ /* 0x000fe2000f8008ff */
[-C--:B------:R-:W-:Y:S01]  /*5b10*/  FMUL R73, R73, R19.reuse ;  /* 0x0000001349497220 */ /* 0x080fe20000400000 */
[----:B------:R-:W-:Y:S01]  /*5b20*/  ISETP.GT.AND P4, PT, R0, 0x1, P1 ;  /* 0x000000010000780c */ /* 0x000fe20000f84270 */
[-C--:B------:R-:W-:Y:S01]  /*5b30*/  FMUL R74, R74, R19.reuse ;  /* 0x000000134a4a7220 */ /* 0x080fe20000400000 */
[----:B------:R-:W-:Y:S01]  /*5b40*/  LEA.HI.X R9, R116, UR5, R109, 0x1, P0 ;  /* 0x0000000574097c11 */ /* 0x000fe200080f0c6d */
[-C--:B------:R-:W-:Y:S01]  /*5b50*/  FMUL R75, R75, R19.reuse ;  /* 0x000000134b4b7220 */ /* 0x080fe20000400000 */
[----:B------:R-:W-:Y:S01]  /*5b60*/  F2FP.F16.F32.PACK_AB R72, RZ, R72 ;  /* 0x00000048ff48723e */ /* 0x000fe200000000ff */
[-C--:B------:R-:W-:Y:S01]  /*5b70*/  FMUL R76, R76, R19.reuse ;  /* 0x000000134c4c7220 */ /* 0x080fe20000400000 */
[----:B------:R-:W-:Y:S01]  /*5b80*/  ISETP.GT.AND P0, PT, R3, 0x8, PT ;  /* 0x000000080300780c */ /* 0x000fe20003f04270 */
[-C--:B------:R-:W-:Y:S01]  /*5b90*/  FMUL R77, R77, R19.reuse ;  /* 0x000000134d4d7220 */ /* 0x080fe20000400000 */
[----:B------:R-:W-:Y:S01]  /*5ba0*/  LEA R12, P5, R92, R8, 0x1 ;  /* 0x000000085c0c7211 */ /* 0x000fe200078a08ff */
[----:B------:R-:W-:Y:S01]  /*5bb0*/  @P3 STG.E.U16 desc[UR38][R8.64], R72 ;  /* 0x0000004808003986 */ /* 0x000fe2000c101526 */
[----:B------:R-:W-:Y:S01]  /*5bc0*/  ISETP.GT.AND P3, PT, R0, 0x1, P0 ;  /* 0x000000010000780c */ /* 0x000fe20000764270 */
[----:B------:R-:W-:Y:S01]  /*5bd0*/  FMUL R78, R78, R19 ;  /* 0x000000134e4e7220 */ /* 0x000fe20000400000 */
[----:B------:R-:W-:Y:S01]  /*5be0*/  ISETP.GT.AND P2, PT, R0, RZ, P0 ;  /* 0x000000ff0000720c */ /* 0x000fe20000744270 */
[----:B------:R-:W-:Y:S01]  /*5bf0*/  @P4 IMAD.MOV.U32 R4, RZ, RZ, R8 ;  /* 0x000000ffff044224 */ /* 0x000fe200078e0008 */
[----:B------:R-:W-:Y:S01]  /*5c00*/  LEA.HI.X R13, R92, R9, R95, 0x1, P5 ;  /* 0x000000095c0d7211 */ /* 0x000fe200028f0c5f */
[----:B------:R-:W-:Y:S01]  /*5c10*/  @P4 IMAD.MOV.U32 R5, RZ, RZ, R9 ;  /* 0x000000ffff054224 */ /* 0x000fe200078e0009 */
[----:B------:R-:W-:Y:S01]  /*5c20*/  F2FP.F16.F32.PACK_AB R73, RZ, R73 ;  /* 0x00000049ff49723e */ /* 0x000fe200000000ff */
[-C--:B------:R-:W-:Y:S01]  /*5c30*/  FMUL R79, R79, R19.reuse ;  /* 0x000000134f4f7220 */ /* 0x080fe20000400000 */
[----:B------:R-:W-:Y:S01]  /*5c40*/  ISETP.GT.AND P5, PT, R0, 0x8, P1 ;  /* 0x000000080000780c */ /* 0x000fe20000fa4270 */
[-C--:B------:R-:W-:Y:S01]  /*5c50*/  FMUL R80, R80, R19.reuse ;  /* 0x0000001350507220 */ /* 0x080fe20000400000 */
[----:B------:R-:W-:Y:S01]  /*5c60*/  F2FP.F16.F32.PACK_AB R74, RZ, R74 ;  /* 0x0000004aff4a723e */ /* 0x000fe200000000ff */
[----:B------:R0:W-:Y:S01]  /*5c70*/  @P4 STG.E.U16 desc[UR38][R4.64+0x2], R73 ;  /* 0x0000024904004986 */ /* 0x0001e2000c101526 */
[C---:B------:R-:W-:Y:S01]  /*5c80*/  ISETP.GT.AND P4, PT, R0.reuse, 0x9, P1 ;  /* 0x000000090000780c */ /* 0x040fe20000f84270 */
[----:B------:R-:W-:Y:S01]  /*5c90*/  FMUL R81, R81, R19 ;  /* 0x0000001351517220 */ /* 0x000fe20000400000 */
[----:B------:R-:W-:Y:S01]  /*5ca0*/  F2FP.F16.F32.PACK_AB R75, RZ, R75 ;  /* 0x0000004bff4b723e */ /* 0x000fe200000000ff */
[----:B------:R-:W-:Y:S01]  /*5cb0*/  @P2 STG.E.U16 desc[UR38][R12.64], R74 ;  /* 0x0000004a0c002986 */ /* 0x000fe2000c101526 */
[----:B------:R-:W-:Y:S01]  /*5cc0*/  ISETP.GT.AND P2, PT, R0, 0x8, P0 ;  /* 0x000000080000780c */ /* 0x000fe20000744270 */
[-C--:B------:R-:W-:Y:S01]  /*5cd0*/  FMUL R82, R82, R19.reuse ;  /* 0x0000001352527220 */ /* 0x080fe20000400000 */
[----:B------:R-:W-:Y:S01]  /*5ce0*/  F2FP.F16.F32.PACK_AB R76, RZ, R76 ;  /* 0x0000004cff4c723e */ /* 0x000fe200000000ff */
[----:B------:R-:W-:Y:S01]  /*5cf0*/  FMUL R83, R83, R19 ;  /* 0x0000001353537220 */ /* 0x000fe20000400000 */
[----:B------:R-:W-:Y:S01]  /*5d00*/  F2FP.F16.F32.PACK_AB R77, RZ, R77 ;  /* 0x0000004dff4d723e */ /* 0x000fe200000000ff */
[----:B------:R-:W-:Y:S01]  /*5d10*/  FMUL R84, R84, R19 ;  /* 0x0000001354547220 */ /* 0x000fe20000400000 */
[----:B------:R-:W-:Y:S01]  /*5d20*/  F2FP.F16.F32.PACK_AB R78, RZ, R78 ;  /* 0x0000004eff4e723e */ /* 0x000fe200000000ff */
[----:B0-----:R-:W-:Y:S01]  /*5d30*/  @P3 IMAD.MOV.U32 R4, RZ, RZ, R12 ;  /* 0x000000ffff043224 */ /* 0x001fe200078e000c */
[----:B------:R-:W-:Y:S01]  /*5d40*/  F2FP.F16.F32.PACK_AB R79, RZ, R79 ;  /* 0x0000004fff4f723e */ /* 0x000fe200000000ff */
[----:B------:R-:W-:Y:S01]  /*5d50*/  @P3 IMAD.MOV.U32 R5, RZ, RZ, R13 ;  /* 0x000000ffff053224 */ /* 0x000fe200078e000d */
[----:B------:R-:W-:Y:S01]  /*5d60*/  F2FP.F16.F32.PACK_AB R80, RZ, R80 ;  /* 0x00000050ff50723e */ /* 0x000fe200000000ff */
[----:B------:R-:W-:Y:S01]  /*5d70*/  FMUL R85, R85, R19 ;  /* 0x0000001355557220 */ /* 0x000fe20000400000 */
[----:B------:R-:W-:Y:S01]  /*5d80*/  F2FP.F16.F32.PACK_AB R81, RZ, R81 ;  /* 0x00000051ff51723e */ /* 0x000fe200000000ff */
[-C--:B------:R-:W-:Y:S01]  /*5d90*/  FMUL R86, R86, R19.reuse ;  /* 0x0000001356567220 */ /* 0x080fe20000400000 */
[----:B------:R0:W-:Y:S01]  /*5da0*/  @P3 STG.E.U16 desc[UR38][R4.64+0x2], R75 ;  /* 0x0000024b04003986 */ /* 0x0001e2000c101526 */
[----:B------:R-:W-:Y:S01]  /*5db0*/  ISETP.GT.AND P3, PT, R0, 0x9, P0 ;  /* 0x000000090000780c */ /* 0x000fe20000764270 */
[-C--:B------:R-:W-:Y:S01]  /*5dc0*/  FMUL R87, R87, R19.reuse ;  /* 0x0000001357577220 */ /* 0x080fe20000400000 */
[----:B------:R-:W-:Y:S01]  /*5dd0*/  F2FP.F16.F32.PACK_AB R82, RZ, R82 ;  /* 0x00000052ff52723e */ /* 0x000fe200000000ff */
[----:B------:R-:W-:Y:S01]  /*5de0*/  FMUL R56, R56, R19 ;  /* 0x0000001338387220 */ /* 0x000fe20000400000 */
[----:B------:R-:W-:Y:S01]  /*5df0*/  F2FP.F16.F32.PACK_AB R83, RZ, R83 ;  /* 0x00000053ff53723e */ /* 0x000fe200000000ff */
[-C--:B------:R-:W-:Y:S01]  /*5e00*/  FMUL R57, R57, R19.reuse ;  /* 0x0000001339397220 */ /* 0x080fe20000400000 */
[----:B------:R-:W-:Y:S01]  /*5e10*/  F2FP.F16.F32.PACK_AB R84, RZ, R84 ;  /* 0x00000054ff54723e */ /* 0x000fe200000000ff */
[----:B------:R-:W-:Y:S01]  /*5e20*/  FMUL R58, R58, R19 ;  /* 0x000000133a3a7220 */ /* 0x000fe20000400000 */
[----:B------:R-:W-:Y:S01]  /*5e30*/  F2FP.F16.F32.PACK_AB R85, RZ, R85 ;  /* 0x00000055ff55723e */ /* 0x000fe200000000ff */
[----:B------:R-:W-:Y:S01]  /*5e40*/  FMUL R59, R59, R19 ;  /* 0x000000133b3b7220 */ /* 0x000fe20000400000 */
[----:B------:R-:W-:Y:S01]  /*5e50*/  F2FP.F16.F32.PACK_AB R86, RZ, R86 ;  /* 0x00000056ff56723e */ /* 0x000fe200000000ff */
[--C-:B0-----:R-:W-:Y:S01]  /*5e60*/  @P5 IMAD.MOV.U32 R4, RZ, RZ, R8.reuse ;  /* 0x000000ffff045224 */ /* 0x101fe200078e0008 */
        /* <DEDUP_REMOVED lines=13> */
[----:B------:R-:W-:Y:S01]  /*5f40*/  PRMT R11, R58, 0x7610, R11 ;  /* 0x000076103a0b7816 */ /* 0x000fe2000000000b */
[-C--:B------:R-:W-:Y:S01]  /*5f50*/  FMUL R65, R65, R19.reuse ;  /* 0x0000001341417220 */ /* 0x080fe20000400000 */
[----:B------:R-:W-:Y:S01]  /*5f60*/  F2FP.F16.F32.PACK_AB R60, RZ, R60 ;  /* 0x0000003cff3c723e */ /* 0x000fe200000000ff */
[----:B------:R-:W-:Y:S01]  /*5f70*/  FMUL R66, R66, R19 ;  /* 0x0000001342427220 */ /* 0x000fe20000400000 */
[----:B------:R-:W-:Y:S01]  /*5f80*/  F2FP.F16.F32.PACK_AB R61, RZ, R61 ;  /* 0x0000003dff3d723e */ /* 0x000fe200000000ff */
[----:B0-----:R-:W-:Y:S01]  /*5f90*/  @P4 IMAD.MOV.U32 R4, RZ, RZ, R8 ;  /* 0x000000ffff044224 */ /* 0x001fe200078e0008 */
[----:B------:R-:W-:Y:S01]  /*5fa0*/  F2FP.F16.F32.PACK_AB R62, RZ, R62 ;  /* 0x0000003eff3e723e */ /* 0x000fe200000000ff */
[----:B------:R-:W-:Y:S01]  /*5fb0*/  @P4 IMAD.MOV.U32 R5, RZ, RZ, R9 ;  /* 0x000000ffff054224 */ /* 0x000fe200078e0009 */
[----:B------:R-:W-:Y:S01]  /*5fc0*/  F2FP.F16.F32.PACK_AB R63, RZ, R63 ;  /* 0x0000003fff3f723e */ /* 0x000fe200000000ff */
[-C--:B------:R-:W-:Y:S01]  /*5fd0*/  FMUL R67, R67, R19.reuse ;  /* 0x0000001343437220 */ /* 0x080fe20000400000 */
[----:B------:R-:W-:Y:S01]  /*5fe0*/  F2FP.F16.F32.PACK_AB R64, RZ, R64 ;  /* 0x00000040ff40723e */ /* 0x000fe200000000ff */
[-C--:B------:R-:W-:Y:S01]  /*5ff0*/  FMUL R68, R68, R19.reuse ;  /* 0x0000001344447220 */ /* 0x080fe20000400000 */
[----:B------:R0:W-:Y:S01]  /*6000*/  @P4 STG.E.U16 desc[UR38][R4.64+0x12], R77 ;  /* 0x0000124d04004986 */ /* 0x0001e2000c101526 */
[----:B------:R-:W-:Y:S01]  /*6010*/  ISETP.GT.AND P4, PT, R0, 0x11, P1 ;  /* 0x000000110000780c */ /* 0x000fe20000f84270 */
[----:B------:R-:W-:Y:S01]  /*6020*/  FMUL R69, R69, R19 ;  /* 0x0000001345457220 */ /* 0x000fe20000400000 */
[----:B------:R-:W-:Y:S01]  /*6030*/  F2FP.F16.F32.PACK_AB R65, RZ, R65 ;  /* 0x00000041ff41723e */ /* 0x000fe200000000ff */
        /* <DEDUP_REMOVED lines=8> */
[--C-:B0-----:R-:W-:Y:S01]  /*60c0*/  @P2 IMAD.MOV.U32 R4, RZ, RZ, R12.reuse ;  /* 0x000000ffff042224 */ /* 0x101fe200078e000c */
[----:B------:R-:W-:Y:S01]  /*60d0*/  F2FP.F16.F32.PACK_AB R70, RZ, R70 ;  /* 0x00000046ff46723e */ /* 0x000fe200000000ff */
[--C-:B------:R-:W-:Y:S01]  /*60e0*/  @P2 IMAD.MOV.U32 R5, RZ, RZ, R13.reuse ;  /* 0x000000ffff052224 */ /* 0x100fe200078e000d */
        /* <DEDUP_REMOVED lines=37> */
[----:B------:R-:W-:-:S02]  /*6340*/  @P5 IMAD.MOV.U32 R5, RZ, RZ, R9 ;  /* 0x000000ffff055224 */ /* 0x000fc400078e0009 */
[-C--:B------:R-:W-:Y:S01]  /*6350*/  FMUL R55, R55, R19.reuse ;  /* 0x0000001337377220 */ /* 0x080fe20000400000 */
[----:B------:R-:W-:Y:S01]  /*6360*/  F2FP.F16.F32.PACK_AB R24, RZ, R24 ;  /* 0x00000018ff18723e */ /* 0x000fe200000000ff */
[-C--:B------:R-:W-:Y:S01]  /*6370*/  FMUL R25, R25, R19.reuse ;  /* 0x0000001319197220 */ /* 0x080fe20000400000 */
[-C--:B------:R-:W-:Y:S01]  /*6380*/  FMUL R26, R26, R19.reuse ;  /* 0x000000131a1a7220 */ /* 0x080fe20000400000 */
[----:B------:R0:W-:Y:S01]  /*6390*/  @P5 STG.E.U16 desc[UR38][R4.64+0x20], R80 ;  /* 0x0000205004005986 */ /* 0x0001e2000c101526 */
[----:B------:R-:W-:Y:S01]  /*63a0*/  IADD3 R14, P5, R8, R100, RZ ;  /* 0x00000064080e7210 */ /* 0x000fe20007fbe0ff */
[----:B------:R-:W-:Y:S01]  /*63b0*/  FMUL R27, R27, R19 ;  /* 0x000000131b1b7220 */ /* 0x000fe20000400000 */
[----:B------:R-:W-:Y:S01]  /*63c0*/  F2FP.F16.F32.PACK_AB R55, RZ, R55 ;  /* 0x00000037ff37723e */ /* 0x000fe200000000ff */
[----:B------:R-:W-:Y:S01]  /*63d0*/  FMUL R28, R28, R19 ;  /* 0x000000131c1c7220 */ /* 0x000fe20000400000 */
[----:B------:R-:W-:Y:S01]  /*63e0*/  F2FP.F16.F32.PACK_AB R25, RZ, R25 ;  /* 0x00000019ff19723e */ /* 0x000fe200000000ff */
[----:B------:R-:W-:Y:S01]  /*63f0*/  IMAD.X R15, R9, 0x1, R93, P5 ;  /* 0x00000001090f7824 */ /* 0x000fe200028e065d */
[----:B------:R-:W-:Y:S01]  /*6400*/  F2FP.F16.F32.PACK_AB R26, RZ, R26 ;  /* 0x0000001aff1a723e */ /* 0x000fe200000000ff */
[----:B------:R-:W-:Y:S01]  /*6410*/  FMUL R29, R29, R19 ;  /* 0x000000131d1d7220 */ /* 0x000fe20000400000 */
[----:B------:R-:W-:Y:S01]  /*6420*/  F2FP.F16.F32.PACK_AB R27, RZ, R27 ;  /* 0x0000001bff1b723e */ /* 0x000fe200000000ff */
[----:B------:R-:W-:Y:S01]  /*6430*/  FMUL R30, R30, R19 ;  /* 0x000000131e1e7220 */ /* 0x000fe20000400000 */
[----:B------:R-:W-:Y:S01]  /*6440*/  F2FP.F16.F32.PACK_AB R28, RZ, R28 ;  /* 0x0000001cff1c723e */ /* 0x000fe200000000ff */
[----:B0-----:R-:W-:-:S02]  /*6450*/  @P4 IMAD.MOV.U32 R4, RZ, RZ, R8 ;  /* 0x000000ffff044224 */ /* 0x001fc400078e0008 */
[----:B------:R-:W-:Y:S01]  /*6460*/  FMUL R31, R31, R19 ;  /* 0x000000131f1f7220 */ /* 0x000fe20000400000 */
[----:B------:R-:W-:Y:S01]  /*6470*/  @P4 IMAD.MOV.U32 R5, RZ, RZ, R9 ;  /* 0x000000ffff054224 */ /* 0x000fe200078e0009 */
[----:B------:R-:W-:Y:S01]  /*6480*/  F2FP.F16.F32.PACK_AB R29, RZ, R29 ;  /* 0x0000001dff1d723e */ /* 0x000fe200000000ff */
[-C--:B------:R-:W-:Y:S01]  /*6490*/  FMUL R32, R32, R19.reuse ;  /* 0x0000001320207220 */ /* 0x080fe20000400000 */
[----:B------:R-:W-:Y:S01]  /*64a0*/  F2FP.F16.F32.PACK_AB R30, RZ, R30 ;  /* 0x0000001eff1e723e */ /* 0x000fe200000000ff */
[-C--:B------:R-:W-:Y:S01]  /*64b0*/  FMUL R33, R33, R19.reuse ;  /* 0x0000001321217220 */ /* 0x080fe20000400000 */
[----:B------:R0:W-:Y:S01]  /*64c0*/  @P4 STG.E.U16 desc[UR38][R4.64+0x22], R81 ;  /* 0x0000225104004986 */ /* 0x0001e2000c101526 */
[----:B------:R-:W-:Y:S01]  /*64d0*/  ISETP.GT.AND P4, PT, R0, 0x18, P1 ;  /* 0x000000180000780c */ /* 0x000fe20000f84270 */
[-C--:B------:R-:W-:Y:S01]  /*64e0*/  FMUL R34, R34, R19.reuse ;  /* 0x0000001322227220 */ /* 0x080fe20000400000 */
[----:B------:R-:W-:Y:S01]  /*64f0*/  ISETP.GT.AND P1, PT, R0, 0x19, P1 ;  /* 0x000000190000780c */ /* 0x000fe20000f24270 */
        /* <DEDUP_REMOVED lines=12> */
[----:B------:R-:W-:-:S02]  /*65c0*/  @P1 IMAD.MOV.U32 R6, RZ, RZ, R8 ;  /* 0x000000ffff061224 */ /* 0x000fc400078e0008 */
[----:B------:R-:W-:Y:S01]  /*65d0*/  FMUL R39, R39, R19 ;  /* 0x0000001327277220 */ /* 0x000fe20000400000 */
[----:B------:R-:W-:Y:S01]  /*65e0*/  @P1 IMAD.MOV.U32 R7, RZ, RZ, R9 ;  /* 0x000000ffff071224 */ /* 0x000fe200078e0009 */
[----:B------:R0:W-:Y:S01]  /*65f0*/  @P2 STG.E.U16 desc[UR38][R4.64+0x20], R82 ;  /* 0x0000205204002986 */ /* 0x0001e2000c101526 */
[C---:B------:R-:W-:Y:S02]  /*6600*/  ISETP.GT.AND P2, PT, R0.reuse, 0x18, P0 ;  /* 0x000000180000780c */ /* 0x040fe40000744270 */
[----:B------:R-:W-:Y:S02]  /*6610*/  ISETP.GT.AND P0, PT, R0, 0x19, P0 ;  /* 0x000000190000780c */ /* 0x000fe40000704270 */
[----:B------:R-:W-:Y:S02]  /*6620*/  F2FP.F16.F32.PACK_AB R37, RZ, R37 ;  /* 0x00000025ff25723e */ /* 0x000fe400000000ff */
[----:B------:R-:W-:Y:S02]  /*6630*/  F2FP.F16.F32.PACK_AB R38, RZ, R38 ;  /* 0x00000026ff26723e */ /* 0x000fe400000000ff */
[----:B------:R-:W-:Y:S01]  /*6640*/  F2FP.F16.F32.PACK_AB R39, RZ, R39 ;  /* 0x00000027ff27723e */ /* 0x000fe200000000ff */
[----:B0-----:R-:W-:-:S02]  /*6650*/  @P3 IMAD.MOV.U32 R4, RZ, RZ, R12 ;  /* 0x000000ffff043224 */ /* 0x001fc400078e000c */
[----:B------:R-:W-:-:S05]  /*6660*/  @P3 IMAD.MOV.U32 R5, RZ, RZ, R13 ;  /* 0x000000ffff053224 */ /* 0x000fca00078e000d */
[----:B------:R0:W-:Y:S02]  /*6670*/  @P3 STG.E.U16 desc[UR38][R4.64+0x22], R83 ;  /* 0x0000225304003986 */ /* 0x0001e4000c101526 */
[----:B0-----:R-:W-:Y:S02]  /*6680*/  @P4 IMAD.MOV.U32 R4, RZ, RZ, R8 ;  /* 0x000000ffff044224 */ /* 0x001fe400078e0008 */
[----:B------:R-:W-:-:S05]  /*6690*/  @P4 IMAD.MOV.U32 R5, RZ, RZ, R9 ;  /* 0x000000ffff054224 */ /* 0x000fca00078e0009 */
[----:B------:R0:W-:Y:S04]  /*66a0*/  @P4 STG.E.U16 desc[UR38][R4.64+0x30], R84 ;  /* 0x0000305404004986 */ /* 0x0001e8000c101526 */
[----:B------:R1:W-:Y:S01]  /*66b0*/  @P1 STG.E.U16 desc[UR38][R6.64+0x32], R85 ;  /* 0x0000325506001986 */ /* 0x0003e2000c101526 */
[----:B------:R-:W-:-:S04]  /*66c0*/  ISETP.GT.AND P1, PT, R3, 0x80, PT ;  /* 0x000000800300780c */ /* 0x000fc80003f24270 */
[----:B------:R-:W-:Y:S02]  /*66d0*/  ISETP.GT.AND P3, PT, R0, RZ, P1 ;  /* 0x000000ff0000720c */ /* 0x000fe40000f64270 */
[----:B0-----:R-:W-:Y:S01]  /*66e0*/  IADD3 R4, P4, R8, R91, RZ ;  /* 0x0000005b08047210 */ /* 0x001fe20007f9e0ff */
[----:B-1----:R-:W-:Y:S02]  /*66f0*/  @P2 IMAD.MOV.U32 R6, RZ, RZ, R12 ;  /* 0x000000ffff062224 */ /* 0x002fe400078e000c */
[----:B------:R-:W-:Y:S02]  /*6700*/  @P2 IMAD.MOV.U32 R7, RZ, RZ, R13 ;  /* 0x000000ffff072224 */ /* 0x000fe400078e000d */
[----:B------:R-:W-:Y:S01]  /*6710*/  IMAD.X R5, R9, 0x1, R93, P4 ;  /* 0x0000000109057824 */ /* 0x000fe200020e065d */
[----:B------:R-:W-:Y:S02]  /*6720*/  IADD3 R20, P4, R12, R100, RZ ;  /* 0x000000640c147210 */ /* 0x000fe40007f9e0ff */
[----:B------:R0:W-:Y:S01]  /*6730*/  @P2 STG.E.U16 desc[UR38][R6.64+0x30], R86 ;  /* 0x0000305606002986 */ /* 0x0001e2000c101526 */
[----:B------:R-:W-:-:S02]  /*6740*/  ISETP.GT.AND P2, PT, R0, 0x1, P1 ;  /* 0x000000010000780c */ /* 0x000fc40000f44270 */
[----:B------:R-:W-:Y:S01]  /*6750*/  IMAD.X R21, R13, 0x1, R93, P4 ;  /* 0x000000010d157824 */ /* 0x000fe200020e065d */
[----:B------:R-:W-:Y:S01]  /*6760*/  @P0 STG.E.U16 desc[UR38][R12.64+0x32], R87 ;  /* 0x000032570c000986 */ /* 0x000fe2000c101526 */
[----:B------:R-:W-:-:S03]  /*6770*/  ISETP.GT.AND P0, PT, R3, 0x88, PT ;  /* 0x000000880300780c */ /* 0x000fc60003f04270 */
[----:B------:R-:W-:Y:S01]  /*6780*/  @P3 STG.E.U16 desc[UR38][R4.64], R56 ;  /* 0x0000003804003986 */ /* 0x000fe2000c101526 */
[----:B------:R-:W-:Y:S02]  /*6790*/  ISETP.GT.AND P3, PT, R0, 0x1, P0 ;  /* 0x000000010000780c */ /* 0x000fe40000764270 */
[----:B0-----:R-:W-:-:S03]  /*67a0*/  IADD3 R6, P5, R12, R91, RZ ;  /* 0x0000005b0c067210 */ /* 0x001fc60007fbe0ff */
[----:B------:R0:W-:Y:S01]  /*67b0*/  @P2 STG.E.U16 desc[UR38][R14.64], R57 ;  /* 0x000000390e002986 */ /* 0x0001e2000c101526 */
[C---:B------:R-:W-:Y:S01]  /*67c0*/  ISETP.GT.AND P2, PT, R0.reuse, RZ, P0 ;  /* 0x000000ff0000720c */ /* 0x040fe20000744270 */
[----:B------:R-:W-:Y:S01]  /*67d0*/  IMAD.X R7, R13, 0x1, R93, P5 ;  /* 0x000000010d077824 */ /* 0x000fe200028e065d */
[----:B------:R-:W-:Y:S02]  /*67e0*/  ISETP.GT.AND P5, PT, R0, 0x8, P1 ;  /* 0x000000080000780c */ /* 0x000fe40000fa4270 */
[----:B0-----:R-:W-:-:S09]  /*67f0*/  IADD3 R14, P4, R8, R101, RZ ;  /* 0x00000065080e7210 */ /* 0x001fd20007f9e0ff */
[----:B------:R-:W-:Y:S01]  /*6800*/  @P2 STG.E.U16 desc[UR38][R6.64], R11 ;  /* 0x0000000b06002986 */ /* 0x000fe2000c101526 */
[----:B------:R-:W-:Y:S01]  /*6810*/  ISETP.GT.AND P2, PT, R0, 0x8, P0 ;  /* 0x000000080000780c */ /* 0x000fe20000744270 */
[----:B------:R-:W-:Y:S01]  /*6820*/  IMAD.X R15, R9, 0x1, R93, P4 ;  /* 0x00000001090f7824 */ /* 0x000fe200020e065d */
[----:B------:R-:W-:Y:S01]  /*6830*/  IADD3 R56, P4, R8, R102, RZ ;  /* 0x0000006608387210 */ /* 0x000fe20007f9e0ff */
[----:B------:R0:W-:Y:S01]  /*6840*/  @P3 STG.E.U16 desc[UR38][R20.64], R59 ;  /* 0x0000003b14003986 */ /* 0x0001e2000c101526 */
[----:B------:R-:W-:-:S03]  /*6850*/  ISETP.GT.AND P3, PT, R0, 0x9, P1 ;  /* 0x000000090000780c */ /* 0x000fc60000f64270 */
[----:B------:R1:W-:Y:S01]  /*6860*/  @P5 STG.E.U16 desc[UR38][R14.64], R60 ;  /* 0x0000003c0e005986 */ /* 0x0003e2000c101526 */
[----:B------:R-:W-:Y:S01]  /*6870*/  IADD3 R58, P5, R12, R101, RZ ;  /* 0x000000650c3a7210 */ /* 0x000fe20007fbe0ff */
[----:B------:R-:W-:Y:S01]  /*6880*/  IMAD.X R57, R9, 0x1, R93, P4 ;  /* 0x0000000109397824 */ /* 0x000fe200020e065d */
[----:B------:R-:W-:-:S03]  /*6890*/  ISETP.GT.AND P4, PT, R0, 0x9, P0 ;  /* 0x000000090000780c */ /* 0x000fc60000784270 */
[----:B0-----:R-:W-:-:S04]  /*68a0*/  IMAD.X R59, R13, 0x1, R93, P5 ;  /* 0x000000010d3b7824 */ /* 0x001fc800028e065d */
[----:B------:R0:W-:Y:S01]  /*68b0*/  @P3 STG.E.U16 desc[UR38][R56.64], R61 ;  /* 0x0000003d38003986 */ /* 0x0001e2000c101526 */
[----:B------:R-:W-:Y:S02]  /*68c0*/  ISETP.GT.AND P3, PT, R0, 0x11, P1 ;  /* 0x000000110000780c */ /* 0x000fe40000f64270 */
[----:B-1----:R-:W-:Y:S01]  /*68d0*/  IADD3 R14, P5, R12, R102, RZ ;  /* 0x000000660c0e7210 */ /* 0x002fe20007fbe0ff */
[----:B------:R-:W-:Y:S01]  /*68e0*/  @P2 STG.E.U16 desc[UR38][R58.64], R62 ;  /* 0x0000003e3a002986 */ /* 0x000fe2000c101526 */
[----:B------:R-:W-:-:S03]  /*68f0*/  ISETP.GT.AND P2, PT, R0, 0x10, P1 ;  /* 0x000000100000780c */ /* 0x000fc60000f44270 */
[----:B------:R-:W-:Y:S01]  /*6900*/  IMAD.X R15, R13, 0x1, R93, P5 ;  /* 0x000000010d0f7824 */ /* 0x000fe200028e065d */
[----:B------:R-:W-:-:S04]  /*6910*/  IADD3 R20, P5, R8, R103, RZ ;  /* 0x0000006708147210 */ /* 0x000fc80007fbe0ff */
[----:B------:R1:W-:Y:S01]  /*6920*/  @P4 STG.E.U16 desc[UR38][R14.64], R63 ;  /* 0x0000003f0e004986 */ /* 0x0003e2000c101526 */
[----:B------:R-:W-:Y:S01]  /*6930*/  IADD3 R60, P4, R8, R104, RZ ;  /* 0x00000068083c7210 */ /* 0x000fe20007f9e0ff */
[----:B------:R-:W-:Y:S01]  /*6940*/  IMAD.X R21, R9, 0x1, R93, P5 ;  /* 0x0000000109157824 */ /* 0x000fe200028e065d */
[----:B------:R-:W-:-:S03]  /*6950*/  ISETP.GT.AND P5, PT, R0, 0x10, P0 ;  /* 0x000000100000780c */ /* 0x000fc600007a4270 */
[----:B0-----:R-:W-:Y:S01]  /*6960*/  IMAD.X R61, R9, 0x1, R93, P4 ;  /* 0x00000001093d7824 */ /* 0x001fe200020e065d */
[----:B------:R0:W-:Y:S01]  /*6970*/  @P2 STG.E.U16 desc[UR38][R20.64], R64 ;  /* 0x0000004014002986 */ /* 0x0001e2000c101526 */
[C---:B------:R-:W-:Y:S02]  /*6980*/  ISETP.GT.AND P2, PT, R0.reuse, 0x18, P1 ;  /* 0x000000180000780c */ /* 0x040fe40000f44270 */
[----:B------:R-:W-:Y:S01]  /*6990*/  ISETP.GT.AND P1, PT, R0, 0x19, P1 ;  /* 0x000000190000780c */ /* 0x000fe20000f24270 */
[----:B------:R-:W-:Y:S01]  /*69a0*/  @P3 STG.E.U16 desc[UR38][R60.64], R65 ;  /* 0x000000413c003986 */ /* 0x000fe2000c101526 */
[----:B-1----:R-:W-:Y:S02]  /*69b0*/  IADD3 R14, P4, R12, R103, RZ ;  /* 0x000000670c0e7210 */ /* 0x002fe40007f9e0ff */
[----:B------:R-:W-:-:S03]  /*69c0*/  ISETP.GT.AND P3, PT, R0, 0x11, P0 ;  /* 0x000000110000780c */ /* 0x000fc60000764270 */
[----:B------:R-:W-:Y:S01]  /*69d0*/  IMAD.X R15, R13, 0x1, R93, P4 ;  /* 0x000000010d0f7824 */ /* 0x000fe200020e065d */
[----:B------:R-:W-:-:S04]  /*69e0*/  IADD3 R56, P4, R12, R104, RZ ;  /* 0x000000680c387210 */ /* 0x000fc80007f9e0ff */
[----:B------:R1:W-:Y:S01]  /*69f0*/  @P5 STG.E.U16 desc[UR38][R14.64], R66 ;  /* 0x000000420e005986 */ /* 0x0003e2000c101526 */
[C---:B0-----:R-:W-:Y:S01]  /*6a00*/  IADD3 R20, P5, R8.reuse, R105, RZ ;  /* 0x0000006908147210 */ /* 0x041fe20007fbe0ff */
[----:B------:R-:W-:Y:S01]  /*6a10*/  IMAD.X R57, R13, 0x1, R93, P4 ;  /* 0x000000010d397824 */ /* 0x000fe200020e065d */
[----:B------:R-:W-:-:S03]  /*6a20*/  IADD3 R8, P4, R8, R106, RZ ;  /* 0x0000006a08087210 */ /* 0x000fc60007f9e0ff */
[C-C-:B------:R-:W-:Y:S01]  /*6a30*/  IMAD.X R21, R9.reuse, 0x1, R93.reuse, P5 ;  /* 0x0000000109157824 */ /* 0x140fe200028e065d */
[----:B------:R-:W-:Y:S01]  /*6a40*/  @P3 STG.E.U16 desc[UR38][R56.64], R67 ;  /* 0x0000004338003986 */ /* 0x000fe2000c101526 */
[--C-:B------:R-:W-:Y:S01]  /*6a50*/  IMAD.X R9, R9, 0x1, R93.reuse, P4 ;  /* 0x0000000109097824 */ /* 0x100fe200020e065d */
[----:B------:R-:W-:Y:S02]  /*6a60*/  ISETP.GT.AND P3, PT, R3, 0x100, PT ;  /* 0x000001000300780c */ /* 0x000fe40003f64270 */
[----:B------:R-:W-:Y:S01]  /*6a70*/  @P2 STG.E.U16 desc[UR38][R20.64], R68 ;  /* 0x0000004414002986 */ /* 0x000fe2000c101526 */
[C---:B-1----:R-:W-:Y:S02]  /*6a80*/  IADD3 R14, P2, R12.reuse, R105, RZ ;  /* 0x000000690c0e7210 */ /* 0x042fe40007f5e0ff */
[----:B------:R-:W-:Y:S01]  /*6a90*/  IADD3 R12, P5, R12, R106, RZ ;  /* 0x0000006a0c0c7210 */ /* 0x000fe20007fbe0ff */
[----:B------:R0:W-:Y:S01]  /*6aa0*/  @P1 STG.E.U16 desc[UR38][R8.64], R69 ;  /* 0x0000004508001986 */ /* 0x0001e2000c101526 */
[C---:B------:R-:W-:Y:S01]  /*6ab0*/  ISETP.GT.AND P1, PT, R0.reuse, 0x18, P0 ;  /* 0x000000180000780c */ /* 0x040fe20000724270 */
[C-C-:B------:R-:W-:Y:S01]  /*6ac0*/  IMAD.X R15, R13.reuse, 0x1, R93.reuse, P2 ;  /* 0x000000010d0f7824 */ /* 0x140fe200010e065d */
[C---:B------:R-:W-:Y:S01]  /*6ad0*/  ISETP.GT.AND P0, PT, R0.reuse, 0x19, P0 ;  /* 0x000000190000780c */ /* 0x040fe20000704270 */
[----:B------:R-:W-:Y:S01]  /*6ae0*/  IMAD.X R13, R13, 0x1, R93, P5 ;  /* 0x000000010d0d7824 */ /* 0x000fe200028e065d */
[----:B------:R-:W-:-:S02]  /*6af0*/  ISETP.GT.AND P4, PT, R0, RZ, P3 ;  /* 0x000000ff0000720c */ /* 0x000fc40001f84270 */
[----:B------:R-:W-:-:S07]  /*6b00*/  ISETP.GT.AND P2, PT, R3, 0x108, PT ;  /* 0x000001080300780c */ /* 0x000fce0003f44270 */
[----:B------:R1:W-:Y:S01]  /*6b10*/  @P1 STG.E.U16 desc[UR38][R14.64], R70 ;  /* 0x000000460e001986 */ /* 0x0003e2000c101526 */
[----:B0-----:R-:W-:-:S03]  /*6b20*/  IADD3 R8, P1, R4, R91, RZ ;  /* 0x0000005b04087210 */ /* 0x001fc60007f3e0ff */
[----:B------:R0:W-:Y:S01]  /*6b30*/  @P0 STG.E.U16 desc[UR38][R12.64], R71 ;  /* 0x000000470c000986 */ /* 0x0001e2000c101526 */
[C---:B------:R-:W-:Y:S01]  /*6b40*/  ISETP.GT.AND P0, PT, R0.reuse, 0x1, P3 ;  /* 0x000000010000780c */ /* 0x040fe20001f04270 */
[----:B------:R-:W-:Y:S01]  /*6b50*/  IMAD.X R9, R5, 0x1, R93, P1 ;  /* 0x0000000105097824 */ /* 0x000fe200008e065d */
[----:B------:R-:W-:-:S04]  /*6b60*/  ISETP.GT.AND P1, PT, R0, RZ, P2 ;  /* 0x000000ff0000720c */ /* 0x000fc80001724270 */
[----:B------:R2:W-:Y:S01]  /*6b70*/  @P4 STG.E.U16 desc[UR38][R8.64], R40 ;  /* 0x0000002808004986 */ /* 0x0005e2000c101526 */
[----:B-1----:R-:W-:Y:S02]  /*6b80*/  IADD3 R14, P4, R4, R100, RZ ;  /* 0x00000064040e7210 */ /* 0x002fe40007f9e0ff */
[----:B0-----:R-:W-:-:S03]  /*6b90*/  IADD3 R12, P5, R6, R91, RZ ;  /* 0x0000005b060c7210 */ /* 0x001fc60007fbe0ff */
[--C-:B------:R-:W-:Y:S01]  /*6ba0*/  IMAD.X R15, R5, 0x1, R93.reuse, P4 ;  /* 0x00000001050f7824 */ /* 0x100fe200020e065d */
[----:B------:R-:W-:Y:S01]  /*6bb0*/  ISETP.GT.AND P4, PT, R0, 0x1, P2 ;  /* 0x000000010000780c */ /* 0x000fe20001784270 */
[----:B------:R-:W-:-:S03]  /*6bc0*/  IMAD.X R13, R7, 0x1, R93, P5 ;  /* 0x00000001070d7824 */ /* 0x000fc600028e065d */
[----:B------:R0:W-:Y:S01]  /*6bd0*/  @P0 STG.E.U16 desc[UR38][R14.64], R41 ;  /* 0x000000290e000986 */ /* 0x0001e2000c101526 */
[----:B------:R-:W-:Y:S02]  /*6be0*/  IADD3 R20, P0, R6, R100, RZ ;  /* 0x0000006406147210 */ /* 0x000fe40007f1e0ff */
[----:B--2---:R-:W-:Y:S01]  /*6bf0*/  IADD3 R40, P5, R4, R102, RZ ;  /* 0x0000006604287210 */ /* 0x004fe20007fbe0ff */
[----:B------:R-:W-:Y:S02]  /*6c00*/  @P1 STG.E.U16 desc[UR38][R12.64], R42 ;  /* 0x0000002a0c001986 */ /* 0x000fe4000c101526 */
[----:B------:R-:W-:Y:S01]  /*6c10*/  IMAD.X R21, R7, 0x1, R93, P0 ;  /* 0x0000000107157824 */ /* 0x000fe200000e065d */
[----:B------:R-:W-:-:S04]  /*6c20*/  ISETP.GT.AND P0, PT, R0, 0x8, P3 ;  /* 0x000000080000780c */ /* 0x000fc80001f04270 */
[----:B------:R1:W-:Y:S01]  /*6c30*/  @P4 STG.E.U16 desc[UR38][R20.64], R43 ;  /* 0x0000002b14004986 */ /* 0x0003e2000c101526 */
[----:B0-----:R-:W-:Y:S01]  /*6c40*/  IADD3 R14, P1, R4, R101, RZ ;  /* 0x00000065040e7210 */ /* 0x001fe20007f3e0ff */
[----:B------:R-:W-:Y:S01]  /*6c50*/  IMAD.X R41, R5, 0x1, R93, P5 ;  /* 0x0000000105297824 */ /* 0x000fe200028e065d */
[----:B------:R-:W-:-:S03]  /*6c60*/  ISETP.GT.AND P4, PT, R0, 0x9, P3 ;  /* 0x000000090000780c */ /* 0x000fc60001f84270 */
[----:B------:R-:W-:Y:S01]  /*6c70*/  IMAD.X R15, R5, 0x1, R93, P1 ;  /* 0x00000001050f7824 */ /* 0x000fe200008e065d */
[----:B------:R-:W-:-:S04]  /*6c80*/  ISETP.GT.AND P1, PT, R0, 0x8, P2 ;  /* 0x000000080000780c */ /* 0x000fc80001724270 */
[----:B------:R0:W-:Y:S01]  /*6c90*/  @P0 STG.E.U16 desc[UR38][R14.64], R44 ;  /* 0x0000002c0e000986 */ /* 0x0001e2000c101526 */
[----:B-1----:R-:W-:-:S04]  /*6ca0*/  IADD3 R20, P0, R6, R101, RZ ;  /* 0x0000006506147210 */ /* 0x002fc80007f1e0ff */
[----:B------:R1:W-:Y:S01]  /*6cb0*/  @P4 STG.E.U16 desc[UR38][R40.64], R45 ;  /* 0x0000002d28004986 */ /* 0x0003e2000c101526 */
[----:B------:R-:W-:Y:S01]  /*6cc0*/  IMAD.X R21, R7, 0x1, R93, P0 ;  /* 0x0000000107157824 */ /* 0x000fe200000e065d */
[C---:B------:R-:W-:Y:S02]  /*6cd0*/  ISETP.GT.AND P0, PT, R0.reuse, 0x9, P2 ;  /* 0x000000090000780c */ /* 0x040fe40001704270 */
[----:B------:R-:W-:Y:S02]  /*6ce0*/  ISETP.GT.AND P4, PT, R0, 0x10, P3 ;  /* 0x000000100000780c */ /* 0x000fe40001f84270 */
[----:B------:R2:W-:Y:S01]  /*6cf0*/  @P1 STG.E.U16 desc[UR38][R20.64], R46 ;  /* 0x0000002e14001986 */ /* 0x0005e2000c101526 */
[----:B0-----:R-:W-:-:S05]  /*6d00*/  IADD3 R14, P1, R6, R102, RZ ;  /* 0x00000066060e7210 */ /* 0x001fca0007f3e0ff */
[--C-:B------:R-:W-:Y:S01]  /*6d10*/  IMAD.X R15, R7, 0x1, R93.reuse, P1 ;  /* 0x00000001070f7824 */ /* 0x100fe200008e065d */
[----:B-1----:R-:W-:Y:S02]  /*6d20*/  IADD3 R40, P5, R4, R103, RZ ;  /* 0x0000006704287210 */ /* 0x002fe40007fbe0ff */
[----:B------:R-:W-:Y:S02]  /*6d30*/  ISETP.GT.AND P1, PT, R0, 0x11, P3 ;  /* 0x000000110000780c */ /* 0x000fe40001f24270 */
[----:B------:R0:W-:Y:S01]  /*6d40*/  @P0 STG.E.U16 desc[UR38][R14.64], R47 ;  /* 0x0000002f0e000986 */ /* 0x0001e2000c101526 */
[----:B------:R-:W-:Y:S01]  /*6d50*/  IMAD.X R41, R5, 0x1, R93, P5 ;  /* 0x0000000105297824 */ /* 0x000fe200028e065d */
[----:B--2---:R-:W-:-:S04]  /*6d60*/  IADD3 R20, P0, R4, R104, RZ ;  /* 0x0000006804147210 */ /* 0x004fc80007f1e0ff */
[----:B------:R1:W-:Y:S01]  /*6d70*/  @P4 STG.E.U16 desc[UR38][R40.64], R48 ;  /* 0x0000003028004986 */ /* 0x0003e2000c101526 */
[--C-:B------:R-:W-:Y:S01]  /*6d80*/  IMAD.X R21, R5, 0x1, R93.reuse, P0 ;  /* 0x0000000105157824 */ /* 0x100fe200000e065d */
[----:B------:R-:W-:Y:S02]  /*6d90*/  ISETP.GT.AND P0, PT, R0, 0x10, P2 ;  /* 0x000000100000780c */ /* 0x000fe40001704270 */
[----:B0-----:R-:W-:Y:S02]  /*6da0*/  IADD3 R14, P4, R6, R103, RZ ;  /* 0x00000067060e7210 */ /* 0x001fe40007f9e0ff */
[----:B------:R0:W-:Y:S01]  /*6db0*/  @P1 STG.E.U16 desc[UR38][R20.64], R49 ;  /* 0x0000003114001986 */ /* 0x0001e2000c101526 */
[----:B------:R-:W-:Y:S02]  /*6dc0*/  ISETP.GT.AND P1, PT, R0, 0x11, P2 ;  /* 0x000000110000780c */ /* 0x000fe40001724270 */
[----:B------:R-:W-:Y:S01]  /*6dd0*/  IMAD.X R15, R7, 0x1, R93, P4 ;  /* 0x00000001070f7824 */ /* 0x000fe200020e065d */
[----:B-1----:R-:W-:-:S02]  /*6de0*/  IADD3 R40, P5, R6, R104, RZ ;  /* 0x0000006806287210 */ /* 0x002fc40007fbe0ff */
[C---:B------:R-:W-:Y:S02]  /*6df0*/  ISETP.GT.AND P4, PT, R0.reuse, 0x18, P3 ;  /* 0x000000180000780c */ /* 0x040fe40001f84270 */
[----:B------:R-:W-:Y:S01]  /*6e00*/  ISETP.GT.AND P3, PT, R0, 0x19, P3 ;  /* 0x000000190000780c */ /* 0x000fe20001f64270 */
[--C-:B------:R-:W-:Y:S01]  /*6e10*/  IMAD.X R41, R7, 0x1, R93.reuse, P5 ;  /* 0x0000000107297824 */ /* 0x100fe200028e065d */
[----:B------:R1:W-:Y:S01]  /*6e20*/  @P0 STG.E.U16 desc[UR38][R14.64], R50 ;  /* 0x000000320e000986 */ /* 0x0003e2000c101526 */
[C---:B0-----:R-:W-:Y:S02]  /*6e30*/  IADD3 R20, P5, R4.reuse, R105, RZ ;  /* 0x0000006904147210 */ /* 0x041fe40007fbe0ff */
[C---:B------:R-:W-:Y:S01]  /*6e40*/  ISETP.GT.AND P0, PT, R3.reuse, 0x188, PT ;  /* 0x000001880300780c */ /* 0x040fe20003f04270 */
[----:B------:R-:W-:Y:S01]  /*6e50*/  @P1 STG.E.U16 desc[UR38][R40.64], R51 ;  /* 0x0000003328001986 */ /* 0x000fe2000c101526 */
[----:B------:R-:W-:Y:S01]  /*6e60*/  ISETP.GT.AND P1, PT, R3, 0x180, PT ;  /* 0x000001800300780c */ /* 0x000fe20003f24270 */
[----:B------:R-:W-:Y:S01]  /*6e70*/  IMAD.X R21, R5, 0x1, R93, P5 ;  /* 0x0000000105157824 */ /* 0x000fe200028e065d */
[----:B------:R-:W-:-:S02]  /*6e80*/  IADD3 R4, P5, R4, R106, RZ ;  /* 0x0000006a04047210 */ /* 0x000fc40007fbe0ff */
[----:B------:R-:W-:Y:S02]  /*6e90*/  PRMT R3, R24, 0x7610, R3 ;  /* 0x0000761018037816 */ /* 0x000fe40000000003 */
[----:B------:R0:W-:Y:S01]  /*6ea0*/  @P4 STG.E.U16 desc[UR38][R20.64], R52 ;  /* 0x0000003414004986 */ /* 0x0001e2000c101526 */
[----:B------:R-:W-:Y:S01]  /*6eb0*/  ISETP.GT.AND P4, PT, R0, 0x18, P2 ;  /* 0x000000180000780c */ /* 0x000fe20001784270 */
[--C-:B------:R-:W-:Y:S01]  /*6ec0*/  IMAD.X R5, R5, 0x1, R93.reuse, P5 ;  /* 0x0000000105057824 */ /* 0x100fe200028e065d */
[----:B-1----:R-:W-:Y:S02]  /*6ed0*/  IADD3 R14, P5, R6, R105, RZ ;  /* 0x00000069060e7210 */ /* 0x002fe40007fbe0ff */
[----:B------:R-:W-:Y:S02]  /*6ee0*/  ISETP.GT.AND P2, PT, R0, 0x19, P2 ;  /* 0x000000190000780c */ /* 0x000fe40001744270 */
[----:B------:R1:W-:Y:S01]  /*6ef0*/  @P3 STG.E.U16 desc[UR38][R4.64], R53 ;  /* 0x0000003504003986 */ /* 0x0003e2000c101526 */
[----:B------:R-:W-:Y:S01]  /*6f00*/  IMAD.X R15, R7, 0x1, R93, P5 ;  /* 0x00000001070f7824 */ /* 0x000fe200028e065d */
[----:B------:R-:W-:-:S02]  /*6f10*/  IADD3 R6, P3, R6, R106, RZ ;  /* 0x0000006a06067210 */ /* 0x000fc40007f7e0ff */
[----:B0-----:R-:W-:-:S03]  /*6f20*/  IADD3 R20, P5, R8, R91, RZ ;  /* 0x0000005b08147210 */ /* 0x001fc60007fbe0ff */
[----:B------:R0:W-:Y:S01]  /*6f30*/  @P4 STG.E.U16 desc[UR38][R14.64], R54 ;  /* 0x000000360e004986 */ /* 0x0001e2000c101526 */
[C---:B------:R-:W-:Y:S01]  /*6f40*/  ISETP.GT.AND P4, PT, R0.reuse, RZ, P1 ;  /* 0x000000ff0000720c */ /* 0x040fe20000f84270 */
[--C-:B------:R-:W-:Y:S01]  /*6f50*/  IMAD.X R7, R7, 0x1, R93.reuse, P3 ;  /* 0x0000000107077824 */ /* 0x100fe200018e065d */
[----:B------:R-:W-:Y:S01]  /*6f60*/  ISETP.GT.AND P3, PT, R0, 0x1, P1 ;  /* 0x000000010000780c */ /* 0x000fe20000f64270 */
[C-C-:B------:R-:W-:Y:S01]  /*6f70*/  IMAD.X R21, R9.reuse, 0x1, R93.reuse, P5 ;  /* 0x0000000109157824 */ /* 0x140fe200028e065d */
[----:B-1----:R-:W-:Y:S02]  /*6f80*/  IADD3 R4, P5, R8, R100, RZ ;  /* 0x0000006408047210 */ /* 0x002fe40007fbe0ff */
[----:B------:R-:W-:Y:S01]  /*6f90*/  @P2 STG.E.U16 desc[UR38][R6.64], R55 ;  /* 0x0000003706002986 */ /* 0x000fe2000c101526 */
[----:B------:R-:W-:Y:S02]  /*6fa0*/  ISETP.GT.AND P2, PT, R0, RZ, P0 ;  /* 0x000000ff0000720c */ /* 0x000fe40000744270 */
[----:B------:R-:W-:Y:S01]  /*6fb0*/  IMAD.X R5, R9, 0x1, R93, P5 ;  /* 0x0000000109057824 */ /* 0x000fe200028e065d */
[----:B0-----:R-:W-:-:S03]  /*6fc0*/  IADD3 R14, P5, R12, R91, RZ ;  /* 0x0000005b0c0e7210 */ /* 0x001fc60007fbe0ff */
[----:B------:R-:W-:Y:S01]  /*6fd0*/  @P4 STG.E.U16 desc[UR38][R20.64], R3 ;  /* 0x0000000314004986 */ /* 0x000fe2000c101526 */
[----:B------:R-:W-:Y:S01]  /*6fe0*/  IADD3 R24, P4, R12, R100, RZ ;  /* 0x000000640c187210 */ /* 0x000fe20007f9e0ff */
[C-C-:B------:R-:W-:Y:S02]  /*6ff0*/  IMAD.X R15, R13.reuse, 0x1, R93.reuse, P5 ;  /* 0x000000010d0f7824 */ /* 0x140fe400028e065d */
[----:B------:R0:W-:Y:S01]  /*7000*/  @P3 STG.E.U16 desc[UR38][R4.64], R25 ;  /* 0x0000001904003986 */ /* 0x0001e2000c101526 */
[C---:B------:R-:W-:Y:S02]  /*7010*/  ISETP.GT.AND P3, PT, R0.reuse, 0x1, P0 ;  /* 0x000000010000780c */ /* 0x040fe40000764270 */
[C---:B------:R-:W-:Y:S01]  /*7020*/  ISETP.GT.AND P5, PT, R0.reuse, 0x8, P1 ;  /* 0x000000080000780c */ /* 0x040fe20000fa4270 */
[----:B------:R-:W-:Y:S01]  /*7030*/  @P2 STG.E.U16 desc[UR38][R14.64], R26 ;  /* 0x0000001a0e002986 */ /* 0x000fe2000c101526 */
[----:B------:R-:W-:Y:S01]  /*7040*/  ISETP.GT.AND P2, PT, R0, 0x8, P0 ;  /* 0x000000080000780c */ /* 0x000fe20000744270 */
[----:B0-----:R-:W-:Y:S01]  /*7050*/  IMAD.X R25, R13, 0x1, R93, P4 ;  /* 0x000000010d197824 */ /* 0x001fe200020e065d */
[----:B------:R-:W-:-:S07]  /*7060*/  IADD3 R4, P4, R8, R101, RZ ;  /* 0x0000006508047210 */ /* 0x000fce0007f9e0ff */
[----:B------:R-:W-:Y:S01]  /*7070*/  @P3 STG.E.U16 desc[UR38][R24.64], R27 ;  /* 0x0000001b18003986 */ /* 0x000fe2000c101526 */
[C-C-:B------:R-:W-:Y:S01]  /*7080*/  IMAD.X R5, R9.reuse, 0x1, R93.reuse, P4 ;  /* 0x0000000109057824 */ /* 0x140fe200020e065d */
[----:B------:R-:W-:Y:S02]  /*7090*/  IADD3 R6, P4, R8, R102, RZ ;  /* 0x0000006608067210 */ /* 0x000fe40007f9e0ff */
[----:B------:R-:W-:Y:S02]  /*70a0*/  ISETP.GT.AND P3, PT, R0, 0x9, P1 ;  /* 0x000000090000780c */ /* 0x000fe40000f64270 */
[----:B------:R0:W-:Y:S01]  /*70b0*/  @P5 STG.E.U16 desc[UR38][R4.64], R28 ;  /* 0x0000001c04005986 */ /* 0x0001e2000c101526 */
[----:B------:R-:W-:Y:S01]  /*70c0*/  IADD3 R20, P5, R12, R101, RZ ;  /* 0x000000650c147210 */ /* 0x000fe20007fbe0ff */
[----:B------:R-:W-:Y:S01]  /*70d0*/  IMAD.X R7, R9, 0x1, R93, P4 ;  /* 0x0000000109077824 */ /* 0x000fe200020e065d */
[----:B------:R-:W-:-:S03]  /*70e0*/  ISETP.GT.AND P4, PT, R0, 0x9, P0 ;  /* 0x000000090000780c */ /* 0x000fc60000784270 */
[----:B------:R-:W-:-:S05]  /*70f0*/  IMAD.X R21, R13, 0x1, R93, P5 ;  /* 0x000000010d157824 */ /* 0x000fca00028e065d */
[----:B------:R-:W-:Y:S01]  /*7100*/  @P3 STG.E.U16 desc[UR38][R6.64], R29 ;  /* 0x0000001d06003986 */ /* 0x000fe2000c101526 */
[----:B0-----:R-:W-:Y:S02]  /*7110*/  IADD3 R4, P5, R12, R102, RZ ;  /* 0x000000660c047210 */ /* 0x001fe40007fbe0ff */
[C---:B------:R-:W-:Y:S01]  /*7120*/  ISETP.GT.AND P3, PT, R0.reuse, 0x11, P1 ;  /* 0x000000110000780c */ /* 0x040fe20000f64270 */
[----:B------:R-:W-:Y:S01]  /*7130*/  @P2 STG.E.U16 desc[UR38][R20.64], R30 ;  /* 0x0000001e14002986 */ /* 0x000fe2000c101526 */
[----:B------:R-:W-:Y:S01]  /*7140*/  ISETP.GT.AND P2, PT, R0, 0x10, P1 ;  /* 0x000000100000780c */ /* 0x000fe20000f44270 */
[----:B------:R-:W-:Y:S01]  /*7150*/  IMAD.X R5, R13, 0x1, R93, P5 ;  /* 0x000000010d057824 */ /* 0x000fe200028e065d */
[----:B------:R-:W-:-:S04]  /*7160*/  IADD3 R14, P5, R8, R103, RZ ;  /* 0x00000067080e7210 */ /* 0x000fc80007fbe0ff */
[----:B------:R0:W-:Y:S01]  /*7170*/  @P4 STG.E.U16 desc[UR38][R4.64], R31 ;  /* 0x0000001f04004986 */ /* 0x0001e2000c101526 */
[----:B------:R-:W-:Y:S01]  /*7180*/  IADD3 R24, P4, R8, R104, RZ ;  /* 0x0000006808187210 */ /* 0x000fe20007f9e0ff */
[----:B------:R-:W-:Y:S01]  /*7190*/  IMAD.X R15, R9, 0x1, R93, P5 ;  /* 0x00000001090f7824 */ /* 0x000fe200028e065d */
[----:B------:R-:W-:-:S03]  /*71a0*/  ISETP.GT.AND P5, PT, R0, 0x10, P0 ;  /* 0x000000100000780c */ /* 0x000fc600007a4270 */
[----:B------:R-:W-:Y:S01]  /*71b0*/  IMAD.X R25, R9, 0x1, R93, P4 ;  /* 0x0000000109197824 */ /* 0x000fe200020e065d */
[----:B------:R-:W-:Y:S01]  /*71c0*/  @P2 STG.E.U16 desc[UR38][R14.64], R32 ;  /* 0x000000200e002986 */ /* 0x000fe2000c101526 */
[----:B------:R-:W-:-:S03]  /*71d0*/  ISETP.GT.AND P2, PT, R0, 0x11, P0 ;  /* 0x000000110000780c */ /* 0x000fc60000744270 */
[----:B------:R-:W-:Y:S01]  /*71e0*/  @P3 STG.E.U16 desc[UR38][R24.64], R33 ;  /* 0x0000002118003986 */ /* 0x000fe2000c101526 */
[----:B0-----:R-:W-:Y:S02]  /*71f0*/  IADD3 R4, P4, R12, R103, RZ ;  /* 0x000000670c047210 */ /* 0x001fe40007f9e0ff */
[C---:B------:R-:W-:Y:S02]  /*7200*/  ISETP.GT.AND P3, PT, R0.reuse, 0x18, P1 ;  /* 0x000000180000780c */ /* 0x040fe40000f64270 */
[----:B------:R-:W-:Y:S01]  /*7210*/  ISETP.GT.AND P1, PT, R0, 0x19, P1 ;  /* 0x000000190000780c */ /* 0x000fe20000f24270 */
[----:B------:R-:W-:Y:S01]  /*7220*/  IMAD.X R5, R13, 0x1, R93, P4 ;  /* 0x000000010d057824 */ /* 0x000fe200020e065d */
[----:B------:R-:W-:-:S04]  /*7230*/  IADD3 R6, P4, R12, R104, RZ ;  /* 0x000000680c067210 */ /* 0x000fc80007f9e0ff */
[----:B------:R0:W-:Y:S01]  /*7240*/  @P5 STG.E.U16 desc[UR38][R4.64], R34 ;  /* 0x0000002204005986 */ /* 0x0001e2000c101526 */
[----:B------:R-:W-:Y:S01]  /*7250*/  IADD3 R20, P5, R8, R105, RZ ;  /* 0x0000006908147210 */ /* 0x000fe20007fbe0ff */
[--C-:B------:R-:W-:Y:S01]  /*7260*/  IMAD.X R7, R13, 0x1, R93.reuse, P4 ;  /* 0x000000010d077824 */ /* 0x100fe200020e065d */
[C---:B------:R-:W-:Y:S02]  /*7270*/  ISETP.GT.AND P4, PT, R0.reuse, 0x18, P0 ;  /* 0x000000180000780c */ /* 0x040fe40000784270 */
[----:B------:R-:W-:Y:S01]  /*7280*/  ISETP.GT.AND P0, PT, R0, 0x19, P0 ;  /* 0x000000190000780c */ /* 0x000fe20000704270 */
[----:B------:R-:W-:Y:S01]  /*7290*/  IMAD.X R21, R9, 0x1, R93, P5 ;  /* 0x0000000109157824 */ /* 0x000fe200028e065d */
[----:B------:R1:W-:Y:S04]  /*72a0*/  @P2 STG.E.U16 desc[UR38][R6.64], R35 ;  /* 0x0000002306002986 */ /* 0x0003e8000c101526 */
[----:B------:R1:W-:Y:S01]  /*72b0*/  @P3 STG.E.U16 desc[UR38][R20.64], R36 ;  /* 0x0000002414003986 */ /* 0x0003e2000c101526 */
[----:B0-----:R-:W-:-:S02]  /*72c0*/  IADD3 R4, P2, R8, R106, RZ ;  /* 0x0000006a08047210 */ /* 0x001fc40007f5e0ff */
[C---:B------:R-:W-:Y:S02]  /*72d0*/  IADD3 R8, P3, R12.reuse, R105, RZ ;  /* 0x000000690c087210 */ /* 0x040fe40007f7e0ff */
[----:B------:R-:W-:Y:S01]  /*72e0*/  IADD3 R12, P5, R12, R106, RZ ;  /* 0x0000006a0c0c7210 */ /* 0x000fe20007fbe0ff */
[--C-:B------:R-:W-:Y:S02]  /*72f0*/  IMAD.X R5, R9, 0x1, R93.reuse, P2 ;  /* 0x0000000109057824 */ /* 0x100fe400010e065d */
[C-C-:B------:R-:W-:Y:S02]  /*7300*/  IMAD.X R9, R13.reuse, 0x1, R93.reuse, P3 ;  /* 0x000000010d097824 */ /* 0x140fe400018e065d */
[----:B------:R-:W-:Y:S01]  /*7310*/  IMAD.X R13, R13, 0x1, R93, P5 ;  /* 0x000000010d0d7824 */ /* 0x000fe200028e065d */
[----:B------:R1:W-:Y:S04]  /*7320*/  @P1 STG.E.U16 desc[UR38][R4.64], R37 ;  /* 0x0000002504001986 */ /* 0x0003e8000c101526 */
[----:B------:R1:W-:Y:S04]  /*7330*/  @P4 STG.E.U16 desc[UR38][R8.64], R38 ;  /* 0x0000002608004986 */ /* 0x0003e8000c101526 */
[----:B------:R1:W-:Y:S02]  /*7340*/  @P0 STG.E.U16 desc[UR38][R12.64], R39 ;  /* 0x000000270c000986 */ /* 0x0003e4000c101526 */
.L_x_154:
[----:B------:R-:W-:Y:S05]  /*7350*/  BSYNC B0 ;  /* 0x0000000000007941 */ /* 0x000fea0003800000 */
.L_x_28:
[----:B------:R-:W-:Y:S01]  /*7360*/  IADD3 R16, P0, R16, UR36, RZ ;  /* 0x0000002410107c10 */ /* 0x000fe2000ff1e0ff */
[----:B------:R-:W-:Y:S01]  /*7370*/  ULDC.64 UR4, c[0x0][0x650] ;  /* 0x0001940000047ab9 */ /* 0x000fe20000000a00 */
[----:B----4-:R-:W-:Y:S01]  /*7380*/  PRMT R0, RZ, 0x7610, R0 ;  /* 0x00007610ff007816 */ /* 0x010fe20000000000 */
[----:B------:R-:W-:Y:S01]  /*7390*/  IMAD.MOV.U32 R110, RZ, RZ, -0x1 ;  /* 0xffffffffff6e7424 */ /* 0x000fe200078e00ff */
[----:B------:R-:W-:Y:S01]  /*73a0*/  IADD3.X R17, R17, UR42, RZ, P0, !PT ;  /* 0x0000002a11117c10 */ /* 0x000fe200087fe4ff */
[----:B------:R-:W-:Y:S01]  /*73b0*/  IMAD.MOV.U32 R97, RZ, RZ, -0x1 ;  /* 0xffffffffff617424 */ /* 0x000fe200078e00ff */
[----:B------:R-:W-:-:S04]  /*73c0*/  ISETP.GE.U32.AND P0, PT, R16, UR4, PT ;  /* 0x0000000410007c0c */ /* 0x000fc8000bf06070 */
[----:B------:R-:W-:-:S13]  /*73d0*/  ISETP.GE.U32.AND.EX P0, PT, R17, UR5, PT, P0 ;  /* 0x0000000511007c0c */ /* 0x000fda000bf06100 */
[----:B------:R-:W-:Y:S05]  /*73e0*/  @P0 BRA `(.L_x_155) ;  /* 0x0000000400580947 */ /* 0x000fea0003800000 */
[----:B------:R-:W4:Y:S01]  /*73f0*/  LDC.64 R10, c[0x0][0x628] ;  /* 0x00018a00ff0a7b82 */ /* 0x000f220000000a00 */
[----:B-1----:R-:W1:Y:S01]  /*7400*/  S2R R12, SR_CTAID.X ;  /* 0x00000000000c7919 */ /* 0x002e620000002500 */
[----:B---3--:R-:W-:Y:S02]  /*7410*/  IMAD.MOV.U32 R8, RZ, RZ, R16 ;  /* 0x000000ffff087224 */ /* 0x008fe400078e0010 */
[----:B------:R-:W-:Y:S01]  /*7420*/  IMAD.MOV.U32 R9, RZ, RZ, R17 ;  /* 0x000000ffff097224 */ /* 0x000fe200078e0011 */
[----:B------:R-:W3:Y:S03]  /*7430*/  S2R R20, SR_CTAID.Y ;  /* 0x0000000000147919 */ /* 0x000ee60000002600 */
[----:B------:R-:W0:Y:S08]  /*7440*/  LDC R0, c[0x0][0x630] ;  /* 0x00018c00ff007b82 */ /* 0x000e300000000800 */
[----:B------:R-:W0:Y:S01]  /*7450*/  LDC.64 R14, c[0x0][0x620] ;  /* 0x00018800ff0e7b82 */ /* 0x000e220000000a00 */
[----:B----4-:R-:W-:-:S04]  /*7460*/  ISETP.NE.U32.AND P0, PT, R10, RZ, PT ;  /* 0x000000ff0a00720c */ /* 0x010fc80003f05070 */
[----:B------:R-:W-:-:S13]  /*7470*/  ISETP.NE.AND.EX P0, PT, R11, RZ, PT, P0 ;  /* 0x000000ff0b00720c */ /* 0x000fda0003f05300 */
[----:B01-3--:R-:W-:Y:S05]  /*7480*/  @!P0 BRA `(.L_x_156) ;  /* 0x0000000000288947 */ /* 0x00bfea0003800000 */
[----:B------:R-:W0:Y:S02]  /*7490*/  LDC R3, c[0x0][0x634] ;  /* 0x00018d00ff037b82 */ /* 0x000e240000000800 */
[----:B0-----:R-:W-:-:S05]  /*74a0*/  IADD3 R3, P0, R16, R3, RZ ;  /* 0x0000000310037210 */ /* 0x001fca0007f1e0ff */
[----:B------:R-:W-:-:S04]  /*74b0*/  IMAD.X R13, RZ, RZ, R17, P0 ;  /* 0x000000ffff0d7224 */ /* 0x000fc800000e0611 */
[----:B------:R-:W-:-:S04]  /*74c0*/  IMAD.WIDE.U32 R4, R13, R10, RZ ;  /* 0x0000000a0d047225 */ /* 0x000fc800078e00ff */
[----:B--2---:R-:W-:-:S04]  /*74d0*/  IMAD.WIDE.U32 R6, P0, R3, R11, R4 ;  /* 0x0000000b03067225 */ /* 0x004fc80007800004 */
[----:B------:R-:W-:-:S04]  /*74e0*/  IMAD.WIDE.U32 R4, R3, R10, RZ ;  /* 0x0000000a03047225 */ /* 0x000fc800078e00ff */
[----:B------:R-:W-:Y:S01]  /*74f0*/  IMAD.X R9, RZ, RZ, RZ, P0 ;  /* 0x000000ffff097224 */ /* 0x000fe200000e06ff */
[----:B------:R-:W-:Y:S01]  /*7500*/  IADD3 RZ, P0, R5, R6, RZ ;  /* 0x0000000605ff7210 */ /* 0x000fe20007f1e0ff */
[----:B------:R-:W-:-:S04]  /*7510*/  IMAD.MOV.U32 R8, RZ, RZ, R7 ;  /* 0x000000ffff087224 */ /* 0x000fc800078e0007 */
[----:B------:R-:W-:-:S08]  /*7520*/  IMAD.WIDE.U32.X R8, R13, R11, R8, P0 ;  /* 0x0000000b0d087225 */ /* 0x000fd000000e0408 */
.L_x_156:
[-CC-:B------:R-:W-:Y:S01]  /*7530*/  SHF.R.U64 R97, R8, R0.reuse, R9.reuse ;  /* 0x0000000008617219 */ /* 0x180fe20000001209 */
[----:B------:R-:W0:Y:S01]  /*7540*/  LDC.64 R28, c[0x0][0x640] ;  /* 0x00019000ff1c7b82 */ /* 0x000e220000000a00 */
[----:B------:R-:W-:Y:S01]  /*7550*/  SHF.R.U32.HI R0, RZ, R0, R9 ;  /* 0x00000000ff007219 */ /* 0x000fe20000011609 */
[----:B------:R-:W-:Y:S01]  /*7560*/  ULDC UR4, c[0x0][0x150] ;  /* 0x0000540000047ab9 */ /* 0x000fe20000000800 */
[----:B------:R-:W-:Y:S01]  /*7570*/  IADD3 R3, P0, RZ, -R97, RZ ;  /* 0x80000061ff037210 */ /* 0x000fe20007f1e0ff */
[----:B------:R-:W-:Y:S01]  /*7580*/  IMAD.MOV.U32 R9, RZ, RZ, 0x1 ;  /* 0x00000001ff097424 */ /* 0x000fe200078e00ff */
[----:B------:R-:W-:-:S03]  /*7590*/  I2FP.F32.U32 R8, R12 ;  /* 0x0000000c00087245 */ /* 0x000fc60000201000 */
[----:B--2---:R-:W1:Y:S01]  /*75a0*/  LDC R6, c[0x0][0x618] ;  /* 0x00018600ff067b82 */ /* 0x004e620000000800 */
[----:B------:R-:W-:Y:S02]  /*75b0*/  IMAD.X R7, RZ, RZ, ~R0, P0 ;  /* 0x000000ffff077224 */ /* 0x000fe400000e0e00 */
[----:B------:R-:W-:Y:S01]  /*75c0*/  FMUL R8, R8, UR4 ;  /* 0x0000000408087c20 */ /* 0x000fe20008400000 */
[----:B------:R-:W-:Y:S01]  /*75d0*/  IMAD.WIDE.U32 R4, R3, R14, R16 ;  /* 0x0000000e03047225 */ /* 0x000fe200078e0010 */
[----:B------:R-:W-:-:S03]  /*75e0*/  ULDC UR4, c[0x0][0x154] ;  /* 0x0000550000047ab9 */ /* 0x000fc60000000800 */
[----:B------:R-:W-:Y:S01]  /*75f0*/  IMAD R0, R7, R14, RZ ;  /* 0x0000000e07007224 */ /* 0x000fe200078e02ff */
[----:B------:R-:W2:Y:S01]  /*7600*/  LDC R24, c[0x0][0x608] ;  /* 0x00018200ff187b82 */ /* 0x000ea20000000800 */
[----:B------:R-:W3:Y:S02]  /*7610*/  F2I.U32.TRUNC.NTZ R8, R8 ;  /* 0x0000000800087305 */ /* 0x000ee4000020f000 */
[----:B------:R-:W-:Y:S01]  /*7620*/  IMAD R3, R3, R15, R0 ;  /* 0x0000000f03037224 */ /* 0x000fe200078e0200 */
[----:B------:R-:W-:-:S03]  /*7630*/  I2FP.F32.U32 R0, R20 ;  /* 0x0000001400007245 */ /* 0x000fc60000201000 */
[----:B------:R-:W-:Y:S01]  /*7640*/  IMAD.IADD R3, R5, 0x1, R3 ;  /* 0x0000000105037824 */ /* 0x000fe200078e0203 */
[----:B------:R-:W4:Y:S01]  /*7650*/  LDC R26, c[0x0][0x658] ;  /* 0x00019600ff1a7b82 */ /* 0x000f220000000800 */
[----:B0-----:R-:W-:-:S04]  /*7660*/  ISETP.NE.U32.AND P0, PT, R28, RZ, PT ;  /* 0x000000ff1c00720c */ /* 0x001fc80003f05070 */
[----:B------:R-:W-:-:S03]  /*7670*/  ISETP.NE.AND.EX P0, PT, R29, RZ, PT, P0 ;  /* 0x000000ff1d00720c */ /* 0x000fc60003f05300 */
[----:B------:R-:W0:Y:S01]  /*7680*/  LDC R7, c[0x0][0x144] ;  /* 0x00005100ff077b82 */ /* 0x000e220000000800 */
[-CC-:B-1----:R-:W-:Y:S01]  /*7690*/  SHF.R.U64 R10, R4, R6.reuse, R3.reuse ;  /* 0x00000006040a7219 */ /* 0x182fe20000001203 */
[----:B---3--:R-:W-:Y:S01]  /*76a0*/  IMAD.MOV R8, RZ, RZ, -R8 ;  /* 0x000000ffff087224 */ /* 0x008fe200078e0a08 */
[----:B------:R-:W-:Y:S01]  /*76b0*/  SHF.R.U32.HI R3, RZ, R6, R3 ;  /* 0x00000006ff037219 */ /* 0x000fe20000011603 */
[----:B------:R-:W-:-:S04]  /*76c0*/  FMUL R6, R0, UR4 ;  /* 0x0000000400067c20 */ /* 0x000fc80008400000 */
[----:B------:R-:W1:Y:S01]  /*76d0*/  LDC R15, c[0x0][0x148] ;  /* 0x00005200ff0f7b82 */ /* 0x000e620000000800 */
[----:B------:R3:W0:Y:S01]  /*76e0*/  F2I.U32.TRUNC.NTZ R14, R6 ;  /* 0x00000006000e7305 */ /* 0x000622000020f000 */
[-CC-:B--2---:R-:W-:Y:S02]  /*76f0*/  SHF.R.U64 R0, R10, R24.reuse, R3.reuse ;  /* 0x000000180a007219 */ /* 0x184fe40000001203 */
[----:B------:R-:W-:-:S04]  /*7700*/  SHF.R.U32.HI R3, RZ, R24, R3 ;  /* 0x00000018ff037219 */ /* 0x000fc80000011603 */
[----:B------:R-:W2:Y:S01]  /*7710*/  LDC R21, c[0x0][0x600] ;  /* 0x00018000ff157b82 */ /* 0x000ea20000000800 */
[-CC-:B----4-:R-:W-:Y:S02]  /*7720*/  SHF.R.U64 R13, R0, R26.reuse, R3.reuse ;  /* 0x0000001a000d7219 */ /* 0x190fe40000001203 */
[-C--:B------:R-:W-:Y:S02]  /*7730*/  SHF.R.U32.HI R5, RZ, R26.reuse, R3 ;  /* 0x0000001aff057219 */ /* 0x080fe40000011603 */
[----:B------:R-:W-:Y:S01]  /*7740*/  SHF.L.U32 R26, R9, R26, RZ ;  /* 0x0000001a091a7219 */ /* 0x000fe200000006ff */
[----:B------:R-:W-:Y:S02]  /*7750*/  IMAD.MOV.U32 R4, RZ, RZ, R13 ;  /* 0x000000ffff047224 */ /* 0x000fe400078e000d */
[----:B------:R-:W4:Y:S01]  /*7760*/  LDC R25, c[0x0][0x648] ;  /* 0x00019200ff197b82 */ /* 0x000f220000000800 */
[----:B0-----:R-:W-:-:S07]  /*7770*/  IMAD R12, R7, R8, R12 ;  /* 0x00000008070c7224 */ /* 0x001fce00078e020c */
[----:B------:R-:W0:Y:S08]  /*7780*/  LDC R27, c[0x0][0x638] ;  /* 0x00018e00ff1b7b82 */ /* 0x000e300000000800 */
[----:B------:R-:W0:Y:S01]  /*7790*/  LDC R30, c[0x0][0x610] ;  /* 0x00018400ff1e7b82 */ /* 0x000e220000000800 */
[----:B-123--:R-:W-:Y:S05]  /*77a0*/  @!P0 BRA `(.L_x_157) ;  /* 0x0000000000288947 */ /* 0x00efea0003800000 */
        /* <DEDUP_REMOVED lines=10> */
.L_x_157:
[----:B------:R-:W-:Y:S01]  /*7850*/  ISETP.NE.AND P0, PT, R2, 0x1, PT ;  /* 0x000000010200780c */ /* 0x000fe20003f05270 */
[----:B------:R-:W-:Y:S01]  /*7860*/  IMAD.MOV R14, RZ, RZ, -R14 ;  /* 0x000000ffff0e7224 */ /* 0x000fe200078e0a0e */
[----:B----4-:R-:W-:Y:S01]  /*7870*/  SHF.R.U64 R3, R4, R25, R5 ;  /* 0x0000001904037219 */ /* 0x010fe20000001205 */
[----:B------:R-:W-:Y:S01]  /*7880*/  VIADD R5, R21, 0xffffffff ;  /* 0xffffffff15057836 */ /* 0x000fe20000000000 */
[----:B------:R-:W-:-:S03]  /*7890*/  LOP3.LUT R0, R0, R99, RZ, 0xc0, !PT ;  /* 0x0000006300007212 */ /* 0x000fc600078ec0ff */
[----:B------:R-:W-:Y:S01]  /*78a0*/  IMAD.MOV R4, RZ, RZ, -R3 ;  /* 0x000000ffff047224 */ /* 0x000fe200078e0a03 */
[----:B------:R-:W-:Y:S01]  /*78b0*/  LOP3.LUT R5, R10, R5, RZ, 0xc0, !PT ;  /* 0x000000050a057212 */ /* 0x000fe200078ec0ff */
[----:B------:R-:W-:Y:S02]  /*78c0*/  IMAD R3, R26, R3, R0 ;  /* 0x000000031a037224 */ /* 0x000fe400078e0200 */
[----:B0-----:R-:W-:Y:S02]  /*78d0*/  IMAD R0, R4, R27, R13 ;  /* 0x0000001b04007224 */ /* 0x001fe400078e020d */
[----:B------:R-:W-:Y:S02]  /*78e0*/  @P0 IMAD R12, R15, R14, R20 ;  /* 0x0000000e0f0c0224 */ /* 0x000fe400078e0214 */
[----:B------:R-:W-:Y:S02]  /*78f0*/  IMAD.MOV.U32 R4, RZ, RZ, 0x1 ;  /* 0x00000001ff047424 */ /* 0x000fe400078e00ff */
[----:B------:R-:W-:-:S02]  /*7900*/  IMAD R10, R3, R30, R12 ;  /* 0x0000001e030a7224 */ /* 0x000fc400078e020c */
[----:B------:R-:W-:Y:S01]  /*7910*/  IMAD R3, R0, R21, R5 ;  /* 0x0000001500037224 */ /* 0x000fe200078e0205 */
[----:B------:R-:W-:-:S04]  /*7920*/  PRMT R0, R4, 0x7610, R0 ;  /* 0x0000761004007816 */ /* 0x000fc80000000000 */
[----:B------:R-:W-:Y:S02]  /*7930*/  SEL R110, R3, R10, !P0 ;  /* 0x0000000a036e7207 */ /* 0x000fe40004000000 */
[----:B------:R-:W-:-:S07]  /*7940*/  SEL R10, R10, R3, !P0 ;  /* 0x000000030a0a7207 */ /* 0x000fce0004000000 */
.L_x_155:
[----:B------:R-:W-:Y:S01]  /*7950*/  LOP3.LUT P0, RZ, R0, 0xff, RZ, 0xc0, !PT ;  /* 0x000000ff00ff7812 */ /* 0x000fe2000780c0ff */
[----:B------:R-:W-:-:S12]  /*7960*/  IMAD.MOV.U32 R109, RZ, RZ, R10 ;  /* 0x000000ffff6d7224 */ /* 0x000fd800078e000a */
[----:B------:R-:W-:Y:S05]  /*7970*/  @P0 BRA `(.L_x_158) ;  /* 0xffffff9800440947 */ /* 0x000fea000383ffff */
[----:B------:R-:W-:Y:S05]  /*7980*/  EXIT ;  /* 0x000000000000794d */ /* 0x000fea0003800000 */
.L_x_3:
        /* <DEDUP_REMOVED lines=26> */
.L_x_160:
[--C-:B------:R-:W-:Y:S01]  /*7b30*/  SHF.R.U64 R14, R12, R20, R13.reuse ;  /* 0x000000140c0e7219 */ /* 0x100fe2000000120d */
[----:B------:R-:W0:Y:S01]  /*7b40*/  LDC R24, c[0x0][0x618] ;  /* 0x00018600ff187b82 */ /* 0x000e220000000800 */
[----:B------:R-:W-:Y:S01]  /*7b50*/  I2FP.F32.U32 R8, R6 ;  /* 0x0000000600087245 */ /* 0x000fe20000201000 */
[----:B------:R-:W-:Y:S01]  /*7b60*/  ULDC UR4, c[0x0][0x150] ;  /* 0x0000540000047ab9 */ /* 0x000fe20000000800 */
[----:B------:R-:W-:Y:S02]  /*7b70*/  SHF.R.U32.HI R7, RZ, R20, R13 ;  /* 0x00000014ff077219 */ /* 0x000fe4000001160d */
[----:B------:R-:W-:Y:S01]  /*7b80*/  IADD3 R11, P0, RZ, -R14, RZ ;  /* 0x8000000eff0b7210 */ /* 0x000fe20007f1e0ff */
[----:B------:R-:W-:Y:S01]  /*7b90*/  FMUL R13, R8, UR4 ;  /* 0x00000004080d7c20 */ /* 0x000fe20008400000 */
[----:B------:R-:W-:Y:S01]  /*7ba0*/  ULDC UR4, c[0x0][0x154] ;  /* 0x0000550000047ab9 */ /* 0x000fe20000000800 */
[----:B------:R-:W1:Y:S02]  /*7bb0*/  LDC.64 R26, c[0x0][0x640] ;  /* 0x00019000ff1a7b82 */ /* 0x000e640000000a00 */
[----:B------:R-:W-:-:S02]  /*7bc0*/  IMAD.X R7, RZ, RZ, ~R7, P0 ;  /* 0x000000ffff077224 */ /* 0x000fc400000e0e07 */
[----:B------:R-:W2:Y:S01]  /*7bd0*/  F2I.U32.TRUNC.NTZ R13, R13 ;  /* 0x0000000d000d7305 */ /* 0x000ea2000020f000 */
[----:B------:R-:W-:-:S03]  /*7be0*/  IMAD.WIDE.U32 R8, R11, R22, R16 ;  /* 0x000000160b087225 */ /* 0x000fc600078e0010 */
[----:B------:R-:W3:Y:S01]  /*7bf0*/  LDC R15, c[0x0][0x144] ;  /* 0x00005100ff0f7b82 */ /* 0x000ee20000000800 */
[----:B------:R-:W-:-:S04]  /*7c00*/  IMAD R10, R7, R22, RZ ;  /* 0x00000016070a7224 */ /* 0x000fc800078e02ff */
[----:B------:R-:W-:Y:S02]  /*7c10*/  IMAD R7, R11, R23, R10 ;  /* 0x000000170b077224 */ /* 0x000fe400078e020a */
[----:B------:R-:W-:Y:S01]  /*7c20*/  IMAD.MOV.U32 R10, RZ, RZ, -0x1 ;  /* 0xffffffffff0a7424 */ /* 0x000fe200078e00ff */
[----:B------:R-:W4:Y:S01]  /*7c30*/  LDC R20, c[0x0][0x608] ;  /* 0x00018200ff147b82 */ /* 0x000f220000000800 */
[----:B------:R-:W-:Y:S01]  /*7c40*/  IMAD.IADD R7, R9, 0x1, R7 ;  /* 0x0000000109077824 */ /* 0x000fe200078e0207 */
[----:B------:R-:W-:-:S04]  /*7c50*/  I2FP.F32.U32 R9, R5 ;  /* 0x0000000500097245 */ /* 0x000fc80000201000 */
[-C--:B0-----:R-:W-:Y:S01]  /*7c60*/  SHF.R.U64 R12, R8, R24.reuse, R7 ;  /* 0x00000018080c7219 */ /* 0x081fe20000001207 */
[----:B--2---:R-:W-:Y:S01]  /*7c70*/  IMAD.MOV R8, RZ, RZ, -R13 ;  /* 0x000000ffff087224 */ /* 0x004fe200078e0a0d */
[----:B------:R-:W0:Y:S01]  /*7c80*/  LDC R11, c[0x0][0x658] ;  /* 0x00019600ff0b7b82 */ /* 0x000e220000000800 */
[----:B-1----:R-:W-:Y:S01]  /*7c90*/  ISETP.NE.U32.AND P0, PT, R26, RZ, PT ;  /* 0x000000ff1a00720c */ /* 0x002fe20003f05070 */
[----:B------:R-:W-:Y:S01]  /*7ca0*/  FMUL R9, R9, UR4 ;  /* 0x0000000409097c20 */ /* 0x000fe20008400000 */
[----:B------:R-:W-:Y:S02]  /*7cb0*/  SHF.R.U32.HI R7, RZ, R24, R7 ;  /* 0x00000018ff077219 */ /* 0x000fe40000011607 */
[----:B------:R-:W-:-:S03]  /*7cc0*/  ISETP.NE.AND.EX P0, PT, R27, RZ, PT, P0 ;  /* 0x000000ff1b00720c */ /* 0x000fc60003f05300 */
[----:B------:R-:W1:Y:S01]  /*7cd0*/  LDC R22, c[0x0][0x148] ;  /* 0x00005200ff167b82 */ /* 0x000e620000000800 */
[----:B---3--:R-:W-:Y:S02]  /*7ce0*/  IMAD R23, R15, R8, R6 ;  /* 0x000000080f177224 */ /* 0x008fe400078e0206 */
[----:B------:R-:W-:-:S05]  /*7cf0*/  IMAD.MOV.U32 R8, RZ, RZ, 0x1 ;  /* 0x00000001ff087424 */ /* 0x000fca00078e00ff */
[----:B------:R-:W2:Y:S01]  /*7d00*/  LDC R21, c[0x0][0x600] ;  /* 0x00018000ff157b82 */ /* 0x000ea20000000800 */
[-CC-:B----4-:R-:W-:Y:S02]  /*7d10*/  SHF.R.U64 R15, R12, R20.reuse, R7.reuse ;  /* 0x000000140c0f7219 */ /* 0x190fe40000001207 */
[----:B------:R-:W-:Y:S02]  /*7d20*/  SHF.R.U32.HI R6, RZ, R20, R7 ;  /* 0x00000014ff067219 */ /* 0x000fe40000011607 */
[----:B------:R3:W4:Y:S03]  /*7d30*/  F2I.U32.TRUNC.NTZ R20, R9 ;  /* 0x0000000900147305 */ /* 0x000726000020f000 */
[----:B------:R-:W1:Y:S01]  /*7d40*/  LDC R25, c[0x0][0x648] ;  /* 0x00019200ff197b82 */ /* 0x000e620000000800 */
[-C--:B0-----:R-:W-:Y:S02]  /*7d50*/  SHF.R.U64 R19, R15, R11.reuse, R6 ;  /* 0x0000000b0f137219 */ /* 0x081fe40000001206 */
[----:B------:R-:W-:-:S02]  /*7d60*/  SHF.L.U32 R10, R10, R11, RZ ;  /* 0x0000000b0a0a7219 */ /* 0x000fc400000006ff */
[-C--:B------:R-:W-:Y:S01]  /*7d70*/  SHF.R.U32.HI R7, RZ, R11.reuse, R6 ;  /* 0x0000000bff077219 */ /* 0x080fe20000011606 */
[----:B------:R-:W-:Y:S01]  /*7d80*/  IMAD.MOV.U32 R6, RZ, RZ, R19 ;  /* 0x000000ffff067224 */ /* 0x000fe200078e0013 */
[----:B------:R-:W-:Y:S01]  /*7d90*/  SHF.L.U32 R24, R8, R11, RZ ;  /* 0x0000000b08187219 */ /* 0x000fe200000006ff */
[----:B------:R-:W0:Y:S01]  /*7da0*/  LDC R28, c[0x0][0x638] ;  /* 0x00018e00ff1c7b82 */ /* 0x000e220000000800 */
[----:B------:R-:W-:-:S07]  /*7db0*/  LOP3.LUT R30, RZ, R10, RZ, 0x33, !PT ;  /* 0x0000000aff1e7212 */ /* 0x000fce00078e33ff */
[----:B------:R-:W0:Y:S01]  /*7dc0*/  LDC R29, c[0x0][0x610] ;  /* 0x00018400ff1d7b82 */ /* 0x000e220000000800 */
[----:B---34-:R-:W-:Y:S05]  /*7dd0*/  @!P0 BRA `(.L_x_161) ;  /* 0x0000000000288947 */ /* 0x018fea0003800000 */
[----:B------:R-:W3:Y:S02]  /*7de0*/  LDC R6, c[0x0][0x64c] ;  /* 0x00019300ff067b82 */ /* 0x000ee40000000800 */
[----:B---3--:R-:W-:-:S05]  /*7df0*/  IADD3 R11, P0, R19, R6, RZ ;  /* 0x00000006130b7210 */ /* 0x008fca0007f1e0ff */
        /* <DEDUP_REMOVED lines=8> */
.L_x_161:
[----:B------:R-:W-:Y:S01]  /*7e80*/  ISETP.NE.AND P0, PT, R2, 0x1, PT ;  /* 0x000000010200780c */ /* 0x000fe20003f05270 */
[----:B--2---:R-:W-:Y:S01]  /*7e90*/  VIADD R9, R21, 0xffffffff ;  /* 0xffffffff15097836 */ /* 0x004fe20000000000 */
[----:B-1----:R-:W-:Y:S01]  /*7ea0*/  SHF.R.U64 R7, R6, R25, R7 ;  /* 0x0000001906077219 */ /* 0x002fe20000001207 */
[----:B------:R-:W-:Y:S01]  /*7eb0*/  IMAD.MOV R20, RZ, RZ, -R20 ;  /* 0x000000ffff147224 */ /* 0x000fe200078e0a14 */
[----:B------:R-:W-:Y:S02]  /*7ec0*/  LOP3.LUT R6, R15, R30, RZ, 0xc0, !PT ;  /* 0x0000001e0f067212 */ /* 0x000fe400078ec0ff */
[----:B------:R-:W-:Y:S01]  /*7ed0*/  LOP3.LUT R12, R12, R9, RZ, 0xc0, !PT ;  /* 0x000000090c0c7212 */ /* 0x000fe200078ec0ff */
[----:B------:R-:W-:Y:S02]  /*7ee0*/  IMAD.MOV R8, RZ, RZ, -R7 ;  /* 0x000000ffff087224 */ /* 0x000fe400078e0a07 */
[----:B------:R-:W-:Y:S02]  /*7ef0*/  IMAD R6, R24, R7, R6 ;  /* 0x0000000718067224 */ /* 0x000fe400078e0206 */
[----:B------:R-:W-:-:S02]  /*7f00*/  IMAD.MOV.U32 R9, RZ, RZ, 0x1 ;  /* 0x00000001ff097424 */ /* 0x000fc400078e00ff */
[----:B------:R-:W-:Y:S02]  /*7f10*/  @P0 IMAD R23, R22, R20, R5 ;  /* 0x0000001416170224 */ /* 0x000fe400078e0205 */
[----:B0-----:R-:W-:Y:S02]  /*7f20*/  IMAD R5, R8, R28, R19 ;  /* 0x0000001c08057224 */ /* 0x001fe400078e0213 */
[----:B------:R-:W-:Y:S02]  /*7f30*/  IMAD R19, R6, R29, R23 ;  /* 0x0000001d06137224 */ /* 0x000fe400078e0217 */
[----:B------:R-:W-:Y:S02]  /*7f40*/  IMAD R6, R5, R21, R12 ;  /* 0x0000001505067224 */ /* 0x000fe400078e020c */
[----:B------:R-:W-:-:S03]  /*7f50*/  IMAD.MOV.U32 R8, RZ, RZ, R14 ;  /* 0x000000ffff087224 */ /* 0x000fc600078e000e */
[----:B------:R-:W-:Y:S02]  /*7f60*/  SEL R20, R6, R19, !P0 ;  /* 0x0000001306147207 */ /* 0x000fe40004000000 */
[----:B------:R-:W-:-:S07]  /*7f70*/  SEL R19, R19, R6, !P0 ;  /* 0x0000000613137207 */ /* 0x000fce0004000000 */
.L_x_159:
[----:B------:R-:W-:-:S08]  /*7f80*/  NOP ;  /* 0x0000000000007918 */ /* 0x000fd00000000000 */
[----:B------:R-:W0:-:S00]  /*7f90*/  USETMAXREG.DEALLOC.CTAPOOL 0x28 ;  /* 0x00000028000079c8 */ /* 0x000e0000080e0500 */
[----:B0-----:R-:W-:-:S13]  /*7fa0*/  ISETP.NE.AND P0, PT, R0, RZ, PT ;  /* 0x000000ff0000720c */ /* 0x001fda0003f05270 */
[----:B------:R-:W-:Y:S05]  /*7fb0*/  @P0 EXIT ;  /* 0x000000000000094d */ /* 0x000fea0003800000 */
[----:B------:R-:W-:Y:S01]  /*7fc0*/  LOP3.LUT P0, RZ, R9, 0xff, RZ, 0xc0, !PT ;  /* 0x000000ff09ff7812 */ /* 0x000fe2000780c0ff */
[----:B------:R-:W-:Y:S02]  /*7fd0*/  IMAD.MOV.U32 R0, RZ, RZ, 0x1 ;  /* 0x00000001ff007424 */ /* 0x000fe400078e00ff */
[----:B------:R-:W-:-:S10]  /*7fe0*/  IMAD.MOV.U32 R12, RZ, RZ, RZ ;  /* 0x000000ffff0c7224 */ /* 0x000fd400078e00ff */
[----:B------:R-:W-:Y:S05]  /*7ff0*/  @!P0 BRA `(.L_x_162) ;  /* 0x0000000c00148947 */ /* 0x000fea0003800000 */
[----:B------:R-:W0:Y:S01]  /*8000*/  LDC R0, c[0x0][0x28c] ;  /* 0x0000a300ff007b82 */ /* 0x000e220000000800 */
[----:B------:R-:W-:Y:S01]  /*8010*/  LOP3.LUT P0, RZ, R3, 0x1f, RZ, 0xc0, !PT ;  /* 0x0000001f03ff7812 */ /* 0x000fe2000780c0ff */
[----:B------:R-:W-:Y:S01]  /*8020*/  ULDC UR5, c[0x0][0x658] ;  /* 0x0001960000057ab9 */ /* 0x000fe20000000800 */
[----:B------:R-:W-:Y:S01]  /*8030*/  UMOV UR6, 0xffffffff ;  /* 0xffffffff00067882 */ /* 0x000fe20000000000 */
[----:B------:R-:W-:Y:S01]  /*8040*/  BSSY B0, `(.L_x_162) ;  /* 0x00000c0000007945 */ /* 0x000fe20003800000 */
[----:B------:R-:W-:Y:S01]  /*8050*/  USHF.L.U32 UR6, UR6, UR5, URZ ;  /* 0x0000000506067299 */ /* 0x000fe2000800063f */
[C---:B------:R-:W-:Y:S01]  /*8060*/  ISETP.NE.AND P2, PT, R4.reuse, RZ, PT ;  /* 0x000000ff0400720c */ /* 0x040fe20003f45270 */
[----:B------:R-:W-:Y:S01]  /*8070*/  IMAD.MOV.U32 R13, RZ, RZ, 0x1 ;  /* 0x00000001ff0d7424 */ /* 0x000fe200078e00ff */
[----:B------:R-:W-:Y:S01]  /*8080*/  ISETP.NE.OR P0, PT, R4, RZ, !P0 ;  /* 0x000000ff0400720c */ /* 0x000fe20004705670 */
[----:B------:R-:W-:Y:S01]  /*8090*/  IMAD.MOV.U32 R12, RZ, RZ, RZ ;  /* 0x000000ffff0c7224 */ /* 0x000fe200078e00ff */
[----:B------:R-:W-:Y:S01]  /*80a0*/  LOP3.LUT R11, R18, 0x2, RZ, 0xfc, !PT ;  /* 0x00000002120b7812 */ /* 0x000fe200078efcff */
[----:B------:R-:W-:Y:S01]  /*80b0*/  ULDC UR4, c[0x0][0x600] ;  /* 0x0001800000047ab9 */ /* 0x000fe20000000800 */
[----:B------:R-:W-:Y:S01]  /*80c0*/  UMOV UR7, 0x1 ;  /* 0x0000000100077882 */ /* 0x000fe20000000000 */
[----:B------:R-:W-:-:S02]  /*80d0*/  UIADD3 UR15, UR4, -0x1, URZ ;  /* 0xffffffff040f7890 */ /* 0x000fc4000fffe03f */
[----:B------:R-:W-:Y:S02]  /*80e0*/  USHF.L.U32 UR17, UR7, UR5, URZ ;  /* 0x0000000507117299 */ /* 0x000fe4000800063f */
[----:B------:R-:W-:Y:S01]  /*80f0*/  ULOP3.LUT UR16, URZ, UR6, URZ, 0x33, !UPT ;  /* 0x000000063f107292 */ /* 0x000fe2000f8e333f */
[----:B------:R-:W-:Y:S01]  /*8100*/  ULDC.64 UR20, c[0x0][0x198] ;  /* 0x0000660000147ab9 */ /* 0x000fe20000000a00 */
[----:B0-----:R-:W-:-:S05]  /*8110*/  VIADD R0, R0, 0x1f ;  /* 0x0000001f00007836 */ /* 0x001fca0000000000 */
[----:B------:R-:W-:-:S04]  /*8120*/  SHF.R.S32.HI R3, RZ, 0x1f, R0 ;  /* 0x0000001fff037819 */ /* 0x000fc80000011400 */
[----:B------:R-:W-:Y:S01]  /*8130*/  LEA.HI R3, R3, R0, RZ, 0x5 ;  /* 0x0000000003037211 */ /* 0x000fe200078f28ff */
[----:B------:R-:W-:-:S03]  /*8140*/  IMAD.MOV.U32 R0, RZ, RZ, 0x1 ;  /* 0x00000001ff007424 */ /* 0x000fc600078e00ff */
[----:B------:R-:W-:-:S05]  /*8150*/  SHF.R.S32.HI R3, RZ, 0x5, R3 ;  /* 0x00000005ff037819 */ /* 0x000fca0000011403 */
[----:B------:R-:W-:-:S07]  /*8160*/  VIADD R10, R3, 0x1 ;  /* 0x00000001030a7836 */ /* 0x000fce0000000000 */
.L_x_174:
[----:B------:R-:W-:-:S03]  /*8170*/  UMOV UR4, 0xffffffff ;  /* 0xffffffff00047882 */ /* 0x000fc60000000000 */
[----:B------:R-:W-:Y:S05]  /*8180*/  BRA.DIV UR4, `(.L_x_163) ;  /* 0x0000000e04e47947 */ /* 0x000fea000b800000 */
[----:B------:R-:W-:-:S13]  /*8190*/  ELECT P6, URZ, PT ;  /* 0x00000000003f782f */ /* 0x000fda00038c0000 */
.L_x_187:
[----:B------:R-:W0:Y:S01]  /*81a0*/  LDC R4, c[0x0][0x28c] ;  /* 0x0000a300ff047b82 */ /* 0x000e220000000800 */
[----:B------:R-:W-:Y:S01]  /*81b0*/  BSSY B1, `(.L_x_164) ;  /* 0x0000037000017945 */ /* 0x000fe20003800000 */
[----:B0-----:R-:W-:-:S13]  /*81c0*/  ISETP.LT.OR P6, PT, R4, 0x1, !P6 ;  /* 0x000000010400780c */ /* 0x001fda00077c1670 */
[----:B------:R-:W-:Y:S05]  /*81d0*/  @P6 BRA `(.L_x_165) ;  /* 0x0000000000d06947 */ /* 0x000fea0003800000 */
[----:B------:R-:W-:Y:S02]  /*81e0*/  IMAD.SHL.U32 R20, R20, 0x20, RZ ;  /* 0x0000002014147824 */ /* 0x000fe400078e00ff */
[----:B------:R-:W-:Y:S02]  /*81f0*/  IMAD.SHL.U32 R19, R19, 0x200, RZ ;  /* 0x0000020013137824 */ /* 0x000fe400078e00ff */
[----:B------:R-:W-:Y:S02]  /*8200*/  IMAD.MOV.U32 R21, RZ, RZ, RZ ;  /* 0x000000ffff157224 */ /* 0x000fe400078e00ff */
[----:B------:R-:W-:Y:S02]  /*8210*/  IMAD.MOV.U32 R4, RZ, RZ, R10 ;  /* 0x000000ffff047224 */ /* 0x000fe400078e000a */
[----:B------:R-:W-:Y:S02]  /*8220*/  IMAD.MOV.U32 R5, RZ, RZ, R0 ;  /* 0x000000ffff057224 */ /* 0x000fe400078e0000 */
[----:B------:R-:W-:-:S07]  /*8230*/  IMAD.MOV.U32 R6, RZ, RZ, R12 ;  /* 0x000000ffff067224 */ /* 0x000fce00078e000c */
.L_x_169:
[----:B------:R-:W0:Y:S01]  /*8240*/  S2R R14, SR_CgaCtaId ;  /* 0x00000000000e7919 */ /* 0x000e220000008800 */
[----:B------:R-:W-:Y:S01]  /*8250*/  MOV R7, 0x400 ;  /* 0x0000040000077802 */ /* 0x000fe20000000f00 */
[----:B------:R-:W1:Y:S03]  /*8260*/  @!P2 LDC R9, c[0x0][0x500] ;  /* 0x00014000ff09ab82 */ /* 0x000e660000000800 */
[----:B0-----:R-:W-:Y:S02]  /*8270*/  LEA R15, R14, R7, 0x18 ;  /* 0x000000070e0f7211 */ /* 0x001fe400078ec0ff */
[----:B------:R-:W-:-:S03]  /*8280*/  SHF.L.U32 R7, R5, 0x1f, RZ ;  /* 0x0000001f05077819 */ /* 0x000fc600000006ff */
[----:B------:R-:W-:-:S04]  /*8290*/  IMAD R14, R6, 0x8, R15 ;  /* 0x00000008060e7824 */ /* 0x000fc800078e020f */
[----:B------:R-:W0:Y:S02]  /*82a0*/  SYNCS.PHASECHK.TRANS64.TRYWAIT P1, [R14+URZ+0x30], R7 ;  /* 0x000030070e0075a7 */ /* 0x000e24000802017f */
[----:B01----:R-:W-:Y:S05]  /*82b0*/  @!P1 BRA `(.L_x_166) ;  /* 0x0000000c00b89947 */ /* 0x003fea0003800000 */
.L_x_188:
[----:B0-----:R-:W-:Y:S01]  /*82c0*/  PRMT R7, R11, 0x9910, RZ ;  /* 0x000099100b077816 */ /* 0x001fe200000000ff */
[----:B------:R0:W-:Y:S03]  /*82d0*/  @!P2 SYNCS.ARRIVE.TRANS64 RZ, [R14+URZ], R9 ;  /* 0x000000090effa9a7 */ /* 0x0001e6000800003f */
[----:B------:R-:W-:-:S13]  /*82e0*/  ISETP.NE.AND P1, PT, R7, 0x2, PT ;  /* 0x000000020700780c */ /* 0x000fda0003f25270 */
[----:B0-----:R-:W-:Y:S05]  /*82f0*/  @P1 BRA `(.L_x_167) ;  /* 0x0000000000041947 */ /* 0x001fea0003800000 */
[----:B------:R-:W-:Y:S01]  /*8300*/  BPT.TRAP 0x1 ;  /* 0x000000040000795c */ /* 0x000fe20000300000 */
.L_x_167:
[----:B------:R-:W-:Y:S05]  /*8310*/  @P0 BRA `(.L_x_168) ;  /* 0x0000000000040947 */ /* 0x000fea0003800000 */
[----:B------:R-:W-:Y:S01]  /*8320*/  BPT.TRAP 0x1 ;  /* 0x000000040000795c */ /* 0x000fe20000300000 */
.L_x_168:
[--C-:B------:R-:W-:Y:S01]  /*8330*/  IMAD R7, R6, 0x8000, R15.reuse ;  /* 0x0000800006077824 */ /* 0x100fe200078e020f */
[----:B------:R-:W-:Y:S01]  /*8340*/  R2UR UR9, R14 ;  /* 0x000000000e0972ca */ /* 0x000fe200000e0000 */
[----:B------:R-:W-:Y:S01]  /*8350*/  IMAD R15, R6, 0x800, R15 ;  /* 0x00000800060f7824 */ /* 0x000fe200078e020f */
[----:B------:R-:W-:Y:S01]  /*8360*/  UIADD3 UR4, UP0, UR20, 0xf0, URZ ;  /* 0x000000f014047890 */ /* 0x000fe2000ff1e03f */
[----:B------:R-:W-:Y:S01]  /*8370*/  VIADD R4, R4, 0xffffffff ;  /* 0xffffffff04047836 */ /* 0x000fe20000000000 */
[----:B------:R-:W-:Y:S01]  /*8380*/  R2UR UR5, R7 ;  /* 0x00000000070572ca */ /* 0x000fe200000e0000 */
[----:B------:R-:W-:Y:S01]  /*8390*/  UIADD3 UR22, UP1, UR20, 0x1f0, URZ ;  /* 0x000001f014167890 */ /* 0x000fe2000ff3e03f */
[----:B------:R-:W-:Y:S01]  /*83a0*/  R2UR UR8, R15 ;  /* 0x000000000f0872ca */ /* 0x000fe200000e0000 */
[----:B------:R-:W-:Y:S01]  /*83b0*/  VIADD R6, R6, 0x1 ;  /* 0x0000000106067836 */ /* 0x000fe20000000000 */
[----:B------:R-:W-:Y:S01]  /*83c0*/  R2UR UR11, R19 ;  /* 0x00000000130b72ca */ /* 0x000fe200000e0000 */
[----:B------:R-:W-:Y:S01]  /*83d0*/  UIADD3.X UR23, URZ, UR21, URZ, UP1, !UPT ;  /* 0x000000153f177290 */ /* 0x000fe20008ffe43f */
[C---:B------:R-:W-:Y:S01]  /*83e0*/  R2UR UR10, R21.reuse ;  /* 0x00000000150a72ca */ /* 0x040fe200000e0000 */
[----:B------:R-:W-:Y:S01]  /*83f0*/  UMOV UR6, 0x0 ;  /* 0x0000000000067882 */ /* 0x000fe20000000000 */
[----:B------:R-:W-:Y:S01]  /*8400*/  R2UR UR12, R8 ;  /* 0x00000000080c72ca */ /* 0x000fe200000e0000 */
[----:B------:R-:W-:Y:S01]  /*8410*/  UMOV UR7, 0x10000000 ;  /* 0x1000000000077882 */ /* 0x000fe20000000000 */
[----:B------:R-:W-:Y:S01]  /*8420*/  R2UR UR18, R20 ;  /* 0x00000000141272ca */ /* 0x000fe200000e0000 */
[----:B------:R-:W-:Y:S01]  /*8430*/  VIADD R21, R21, 0x20 ;  /* 0x0000002015157836 */ /* 0x000fe20000000000 */
[----:B------:R-:W-:Y:S01]  /*8440*/  ISETP.GT.AND P3, PT, R4, 0x1, PT ;  /* 0x000000010400780c */ /* 0x000fe20003f64270 */
[----:B------:R-:W-:Y:S01]  /*8450*/  UIADD3 UR13, UR5, 0x180, URZ ;  /* 0x00000180050d7890 */ /* 0x000fe2000fffe03f */
[----:B------:R-:W-:Y:S01]  /*8460*/  ISETP.NE.AND P1, PT, R6, 0x6, PT ;  /* 0x000000060600780c */ /* 0x000fe20003f25270 */
[----:B------:R-:W-:-:S02]  /*8470*/  UIADD3.X UR5, URZ, UR21, URZ, UP0, !UPT ;  /* 0x000000153f057290 */ /* 0x000fc400087fe43f */
[----:B------:R-:W-:Y:S01]  /*8480*/  UIADD3 UR14, UR8, 0x30180, URZ ;  /* 0x00030180080e7890 */ /* 0x000fe2000fffe03f */
[----:B------:R-:W-:Y:S02]  /*8490*/  SEL R14, RZ, 0x1, P1 ;  /* 0x00000001ff0e7807 */ /* 0x000fe40000800000 */
[----:B------:R-:W-:Y:S01]  /*84a0*/  UMOV UR8, UR13 ;  /* 0x0000000d00087c82 */ /* 0x000fe20008000000 */
[----:B------:R-:W-:Y:S02]  /*84b0*/  SEL R6, R6, RZ, P1 ;  /* 0x000000ff06067207 */ /* 0x000fe40000800000 */
[----:B------:R-:W-:Y:S01]  /*84c0*/  LOP3.LUT R5, R5, R14, RZ, 0x3c, !PT ;  /* 0x0000000e05057212 */ /* 0x000fe200078e3cff */
[----:B------:R0:W-:Y:S02]  /*84d0*/  UTMALDG.3D [UR8], [UR4], desc[UR6] ;  /* 0x00000608040075b4 */ /* 0x0001e40008011000 */
[----:B0-----:R-:W-:Y:S01]  /*84e0*/  UMOV UR8, UR14 ;  /* 0x0000000e00087c82 */ /* 0x001fe20008000000 */
[----:B------:R-:W-:-:S02]  /*84f0*/  UMOV UR11, UR18 ;  /* 0x00000012000b7c82 */ /* 0x000fc40008000000 */
[----:B------:R0:W-:Y:S02]  /*8500*/  UTMALDG.3D [UR8], [UR22], desc[UR6] ;  /* 0x00000608160075b4 */ /* 0x0001e40008011000 */
[----:B0-----:R-:W-:Y:S05]  /*8510*/  @P3 BRA `(.L_x_169) ;  /* 0xfffffffc00483947 */ /* 0x001fea000383ffff */
.L_x_165:
[----:B------:R-:W-:Y:S05]  /*8520*/  BSYNC B1 ;  /* 0x0000000000017941 */ /* 0x000fea0003800000 */
.L_x_164:
[----:B------:R-:W-:Y:S01]  /*8530*/  LOP3.LUT P3, RZ, R13, 0xff, RZ, 0xc0, !PT ;  /* 0x000000ff0dff7812 */ /* 0x000fe2000786c0ff */
[----:B------:R-:W-:Y:S01]  /*8540*/  IMAD.IADD R12, R3, 0x1, R12 ;  /* 0x00000001030c7824 */ /* 0x000fe200078e020c */
[----:B------:R-:W-:Y:S01]  /*8550*/  IADD3 R16, P4, R16, UR36, RZ ;  /* 0x0000002410107c10 */ /* 0x000fe2000ff9e0ff */
[----:B------:R-:W-:Y:S01]  /*8560*/  ULDC.64 UR4, c[0x0][0x650] ;  /* 0x0001940000047ab9 */ /* 0x000fe20000000a00 */
[----:B------:R-:W-:Y:S01]  /*8570*/  BSSY B1, `(.L_x_170) ;  /* 0x000006a000017945 */ /* 0x000fe20003800000 */
[----:B------:R-:W-:Y:S01]  /*8580*/  IMAD.MOV.U32 R19, RZ, RZ, -0x1 ;  /* 0xffffffffff137424 */ /* 0x000fe200078e00ff */
[----:B------:R-:W-:Y:S01]  /*8590*/  ISETP.GT.U32.AND P1, PT, R12, 0x5, PT ;  /* 0x000000050c00780c */ /* 0x000fe20003f24070 */
[----:B------:R-:W-:Y:S01]  /*85a0*/  IMAD.MOV.U32 R20, RZ, RZ, -0x1 ;  /* 0xffffffffff147424 */ /* 0x000fe200078e00ff */
[----:B------:R-:W-:Y:S01]  /*85b0*/  IADD3.X R17, R17, UR42, RZ, P4, !PT ;  /* 0x0000002a11117c10 */ /* 0x000fe2000a7fe4ff */
[----:B------:R-:W-:Y:S01]  /*85c0*/  IMAD.MOV.U32 R8, RZ, RZ, -0x1 ;  /* 0xffffffffff087424 */ /* 0x000fe200078e00ff */
[----:B------:R-:W-:-:S02]  /*85d0*/  ISETP.LT.U32.AND P1, PT, R3, 0x6, P1 ;  /* 0x000000060300780c */ /* 0x000fc40000f21070 */
[----:B------:R-:W-:Y:S01]  /*85e0*/  PRMT R13, RZ, 0x7610, R13 ;  /* 0x00007610ff0d7816 */ /* 0x000fe2000000000d */
[----:B------:R-:W0:Y:S01]  /*85f0*/  @P3 S2R R5, SR_CgaCtaId ;  /* 0x0000000000053919 */ /* 0x000e220000008800 */
[----:B------:R-:W-:-:S04]  /*8600*/  @P3 MOV R4, 0x400 ;  /* 0x0000040000043802 */ /* 0x000fc80000000f00 */
[----:B0-----:R-:W-:Y:S01]  /*8610*/  @P3 LEA R6, R5, R4, 0x18 ;  /* 0x0000000405063211 */ /* 0x001fe200078ec0ff */
[----:B------:R-:W-:-:S03]  /*8620*/  IMAD.WIDE.U32 R4, R12, -0x55555555, RZ ;  /* 0xaaaaaaab0c047825 */ /* 0x000fc600078e00ff */
[----:B------:R0:W-:Y:S01]  /*8630*/  @P3 SYNCS.ARRIVE.TRANS64.A1T0 RZ, [R6+URZ+0x78], RZ ;  /* 0x000078ff06ff39a7 */ /* 0x0001e2000810003f */
[----:B------:R-:W-:Y:S02]  /*8640*/  ISETP.GE.U32.AND P3, PT, R3, 0x6, PT ;  /* 0x000000060300780c */ /* 0x000fe40003f66070 */
[----:B------:R-:W-:Y:S02]  /*8650*/  SHF.R.U32.HI R7, RZ, 0x2, R5 ;  /* 0x00000002ff077819 */ /* 0x000fe40000011605 */
[----:B------:R-:W-:Y:S02]  /*8660*/  SEL R5, RZ, 0x1, !P1 ;  /* 0x00000001ff057807 */ /* 0x000fe40004800000 */
[----:B------:R-:W-:Y:S01]  /*8670*/  ISETP.GE.U32.AND P1, PT, R16, UR4, PT ;  /* 0x0000000410007c0c */ /* 0x000fe2000bf26070 */
[----:B------:R-:W-:Y:S01]  /*8680*/  IMAD R12, R7, -0x6, R12 ;  /* 0xfffffffa070c7824 */ /* 0x000fe200078e020c */
[----:B------:R-:W-:Y:S02]  /*8690*/  LOP3.LUT R0, R0, R5, RZ, 0x3c, !PT ;  /* 0x0000000500007212 */ /* 0x000fe400078e3cff */
[----:B------:R-:W-:-:S02]  /*86a0*/  ISETP.GE.U32.AND.EX P1, PT, R17, UR5, PT, P1 ;  /* 0x0000000511007c0c */ /* 0x000fc4000bf26110 */
[----:B------:R-:W-:Y:S02]  /*86b0*/  PRMT R4, RZ, 0x7610, R4 ;  /* 0x00007610ff047816 */ /* 0x000fe40000000004 */
[----:B------:R-:W-:-:S09]  /*86c0*/  @P3 LOP3.LUT R0, R0, 0x1, R7, 0x78, !PT ;  /* 0x0000000100003812 */ /* 0x000fd200078e7807 */
[----:B0-----:R-:W-:Y:S05]  /*86d0*/  @P1 BRA `(.L_x_171) ;  /* 0x00000004004c1947 */ /* 0x001fea0003800000 */
[----:B------:R-:W-:Y:S01]  /*86e0*/  ULDC.64 UR4, c[0x0][0x628] ;  /* 0x00018a0000047ab9 */ /* 0x000fe20000000a00 */
[----:B------:R-:W0:Y:S01]  /*86f0*/  S2R R15, SR_CTAID.X ;  /* 0x00000000000f7919 */ /* 0x000e220000002500 */
[----:B------:R-:W-:Y:S01]  /*8700*/  ISETP.NE.U32.AND P1, PT, RZ, UR4, PT ;  /* 0x00000004ff007c0c */ /* 0x000fe2000bf25070 */
[----:B------:R-:W-:Y:S01]  /*8710*/  ULDC UR7, c[0x0][0x630] ;  /* 0x00018c0000077ab9 */ /* 0x000fe20000000800 */
[----:B------:R-:W-:Y:S01]  /*8720*/  IMAD.MOV.U32 R4, RZ, RZ, R16 ;  /* 0x000000ffff047224 */ /* 0x000fe200078e0010 */
[----:B------:R-:W1:Y:S01]  /*8730*/  S2R R14, SR_CTAID.Y ;  /* 0x00000000000e7919 */ /* 0x000e620000002600 */
[----:B------:R-:W-:Y:S01]  /*8740*/  ISETP.NE.AND.EX P1, PT, RZ, UR5, PT, P1 ;  /* 0x00000005ff007c0c */ /* 0x000fe2000bf25310 */
[----:B------:R-:W-:-:S12]  /*8750*/  IMAD.MOV.U32 R5, RZ, RZ, R17 ;  /* 0x000000ffff057224 */ /* 0x000fd800078e0011 */
[----:B------:R-:W-:Y:S05]  /*8760*/  @!P1 BRA `(.L_x_172) ;  /* 0x0000000000289947 */ /* 0x000fea0003800000 */
[----:B------:R-:W-:Y:S02]  /*8770*/  ULDC UR6, c[0x0][0x634] ;  /* 0x00018d0000067ab9 */ /* 0x000fe40000000800 */
[----:B------:R-:W-:-:S05]  /*8780*/  IADD3 R9, P1, R16, UR6, RZ ;  /* 0x0000000610097c10 */ /* 0x000fca000ff3e0ff */
[----:B------:R-:W-:-:S04]  /*8790*/  IMAD.X R19, RZ, RZ, R17, P1 ;  /* 0x000000ffff137224 */ /* 0x000fc800008e0611 */
[----:B------:R-:W-:-:S04]  /*87a0*/  IMAD.WIDE.U32 R6, R19, UR4, RZ ;  /* 0x0000000413067c25 */ /* 0x000fc8000f8e00ff */
[----:B------:R-:W-:-:S04]  /*87b0*/  IMAD.WIDE.U32 R6, P1, R9, UR5, R6 ;  /* 0x0000000509067c25 */ /* 0x000fc8000f820006 */
[----:B------:R-:W-:-:S04]  /*87c0*/  IMAD.WIDE.U32 R8, R9, UR4, RZ ;  /* 0x0000000409087c25 */ /* 0x000fc8000f8e00ff */
[----:B------:R-:W-:Y:S01]  /*87d0*/  IMAD.X R5, RZ, RZ, RZ, P1 ;  /* 0x000000ffff057224 */ /* 0x000fe200008e06ff */
[----:B------:R-:W-:Y:S01]  /*87e0*/  IADD3 RZ, P1, R9, R6, RZ ;  /* 0x0000000609ff7210 */ /* 0x000fe20007f3e0ff */
[----:B------:R-:W-:-:S04]  /*87f0*/  IMAD.MOV.U32 R4, RZ, RZ, R7 ;  /* 0x000000ffff047224 */ /* 0x000fc800078e0007 */
[----:B------:R-:W-:-:S08]  /*8800*/  IMAD.WIDE.U32.X R4, R19, UR5, R4, P1 ;  /* 0x0000000513047c25 */ /* 0x000fd000088e0404 */
.L_x_172:
[--C-:B------:R-:W-:Y:S01]  /*8810*/  SHF.R.U64 R8, R4, UR7, R5.reuse ;  /* 0x0000000704087c19 */ /* 0x100fe20008001205 */
[----:B------:R-:W-:Y:S01]  /*8820*/  ULDC.64 UR4, c[0x0][0x620] ;  /* 0x0001880000047ab9 */ /* 0x000fe20000000a00 */
[----:B------:R-:W-:Y:S01]  /*8830*/  SHF.R.U32.HI R4, RZ, UR7, R5 ;  /* 0x00000007ff047c19 */ /* 0x000fe20008011605 */
[----:B------:R-:W2:Y:S01]  /*8840*/  LDC R24, c[0x0][0x144] ;  /* 0x00005100ff187b82 */ /* 0x000ea20000000800 */
[----:B------:R-:W-:Y:S01]  /*8850*/  IADD3 R7, P1, RZ, -R8, RZ ;  /* 0x80000008ff077210 */ /* 0x000fe20007f3e0ff */
[----:B------:R-:W-:Y:S01]  /*8860*/  ULDC.64 UR8, c[0x0][0x640] ;  /* 0x0001900000087ab9 */ /* 0x000fe20000000a00 */
[----:B0-----:R-:W-:Y:S01]  /*8870*/  I2FP.F32.U32 R9, R15 ;  /* 0x0000000f00097245 */ /* 0x001fe20000201000 */
[----:B------:R-:W-:Y:S02]  /*8880*/  ULDC UR6, c[0x0][0x608] ;  /* 0x0001820000067ab9 */ /* 0x000fe40000000800 */
[----:B------:R-:W-:Y:S01]  /*8890*/  IMAD.X R4, RZ, RZ, ~R4, P1 ;  /* 0x000000ffff047224 */ /* 0x000fe200008e0e04 */
[----:B------:R-:W-:Y:S01]  /*88a0*/  ISETP.NE.U32.AND P1, PT, RZ, UR8, PT ;  /* 0x00000008ff007c0c */ /* 0x000fe2000bf25070 */
[----:B------:R-:W0:Y:S02]  /*88b0*/  LDC R21, c[0x0][0x148] ;  /* 0x00005200ff157b82 */ /* 0x000e240000000800 */
[----:B------:R-:W-:Y:S01]  /*88c0*/  IMAD R6, R4, UR4, RZ ;  /* 0x0000000404067c24 */ /* 0x000fe2000f8e02ff */
[----:B------:R-:W-:Y:S01]  /*88d0*/  ISETP.NE.AND.EX P1, PT, RZ, UR9, PT, P1 ;  /* 0x00000009ff007c0c */ /* 0x000fe2000bf25310 */
[----:B------:R-:W-:Y:S01]  /*88e0*/  IMAD.WIDE.U32 R4, R7, UR4, R16 ;  /* 0x0000000407047c25 */ /* 0x000fe2000f8e0010 */
[----:B------:R-:W-:-:S03]  /*88f0*/  ULDC UR4, c[0x0][0x150] ;  /* 0x0000540000047ab9 */ /* 0x000fc60000000800 */
[----:B------:R-:W-:Y:S02]  /*8900*/  IMAD R7, R7, UR5, R6 ;  /* 0x0000000507077c24 */ /* 0x000fe4000f8e0206 */
[----:B------:R-:W-:Y:S01]  /*8910*/  FMUL R6, R9, UR4 ;  /* 0x0000000409067c20 */ /* 0x000fe20008400000 */
[----:B------:R-:W-:Y:S01]  /*8920*/  ULDC UR4, c[0x0][0x618] ;  /* 0x0001860000047ab9 */ /* 0x000fe20000000800 */
[----:B------:R-:W-:Y:S01]  /*8930*/  ULDC UR5, c[0x0][0x154] ;  /* 0x0000550000057ab9 */ /* 0x000fe20000000800 */
[----:B------:R-:W-:-:S03]  /*8940*/  IMAD.IADD R5, R5, 0x1, R7 ;  /* 0x0000000105057824 */ /* 0x000fc600078e0207 */
[----:B------:R-:W3:Y:S02]  /*8950*/  F2I.U32.TRUNC.NTZ R6, R6 ;  /* 0x0000000600067305 */ /* 0x000ee4000020f000 */
[----:B------:R-:W-:Y:S02]  /*8960*/  SHF.R.U64 R9, R4, UR4, R5 ;  /* 0x0000000404097c19 */ /* 0x000fe40008001205 */
[----:B-1----:R-:W-:-:S05]  /*8970*/  I2FP.F32.U32 R4, R14 ;  /* 0x0000000e00047245 */ /* 0x002fca0000201000 */
[----:B------:R-:W-:Y:S01]  /*8980*/  FMUL R22, R4, UR5 ;  /* 0x0000000504167c20 */ /* 0x000fe20008400000 */
[----:B------:R-:W-:Y:S01]  /*8990*/  SHF.R.U32.HI R4, RZ, UR4, R5 ;  /* 0x00000004ff047c19 */ /* 0x000fe20008011605 */
[----:B------:R-:W-:-:S03]  /*89a0*/  ULDC UR4, c[0x0][0x658] ;  /* 0x0001960000047ab9 */ /* 0x000fc60000000800 */
[--C-:B------:R-:W-:Y:S01]  /*89b0*/  SHF.R.U64 R20, R9, UR6, R4.reuse ;  /* 0x0000000609147c19 */ /* 0x100fe20008001204 */
[----:B------:R-:W1:Y:S01]  /*89c0*/  F2I.U32.TRUNC.NTZ R22, R22 ;  /* 0x0000001600167305 */ /* 0x000e62000020f000 */
[----:B------:R-:W-:Y:S01]  /*89d0*/  SHF.R.U32.HI R5, RZ, UR6, R4 ;  /* 0x00000006ff057c19 */ /* 0x000fe20008011604 */
[----:B---3--:R-:W-:-:S03]  /*89e0*/  IMAD.MOV R6, RZ, RZ, -R6 ;  /* 0x000000ffff067224 */ /* 0x008fc600078e0a06 */
[----:B------:R-:W-:Y:S01]  /*89f0*/  SHF.R.U64 R19, R20, UR4, R5 ;  /* 0x0000000414137c19 */ /* 0x000fe20008001205 */
[----:B--2---:R-:W-:Y:S01]  /*8a00*/  IMAD R15, R24, R6, R15 ;  /* 0x00000006180f7224 */ /* 0x004fe200078e020f */
[----:B------:R-:W-:-:S03]  /*8a10*/  SHF.R.U32.HI R23, RZ, UR4, R5 ;  /* 0x00000004ff177c19 */ /* 0x000fc60008011605 */
[----:B------:R-:W-:Y:S02]  /*8a20*/  IMAD.MOV.U32 R4, RZ, RZ, R19 ;  /* 0x000000ffff047224 */ /* 0x000fe400078e0013 */
[----:B------:R-:W-:Y:S01]  /*8a30*/  IMAD.MOV.U32 R5, RZ, RZ, R23 ;  /* 0x000000ffff057224 */ /* 0x000fe200078e0017 */
[----:B-1----:R-:W-:Y:S06]  /*8a40*/  @!P1 BRA `(.L_x_173) ;  /* 0x0000000000289947 */ /* 0x002fec0003800000 */
[----:B------:R-:W-:Y:S02]  /*8a50*/  ULDC UR4, c[0x0][0x64c] ;  /* 0x0001930000047ab9 */ /* 0x000fe40000000800 */
[----:B------:R-:W-:-:S05]  /*8a60*/  IADD3 R5, P1, R19, UR4, RZ ;  /* 0x0000000413057c10 */ /* 0x000fca000ff3e0ff */
[----:B------:R-:W-:-:S04]  /*8a70*/  IMAD.X R23, RZ, RZ, R23, P1 ;  /* 0x000000ffff177224 */ /* 0x000fc800008e0617 */
[----:B------:R-:W-:-:S04]  /*8a80*/  IMAD.WIDE.U32 R6, R23, UR8, RZ ;  /* 0x0000000817067c25 */ /* 0x000fc8000f8e00ff */
[----:B------:R-:W-:-:S04]  /*8a90*/  IMAD.WIDE.U32 R6, P1, R5, UR9, R6 ;  /* 0x0000000905067c25 */ /* 0x000fc8000f820006 */
[----:B------:R-:W-:-:S04]  /*8aa0*/  IMAD.WIDE.U32 R4, R5, UR8, RZ ;  /* 0x0000000805047c25 */ /* 0x000fc8000f8e00ff */
[----:B------:R-:W-:Y:S01]  /*8ab0*/  IMAD.MOV.U32 R4, RZ, RZ, R7 ;  /* 0x000000ffff047224 */ /* 0x000fe200078e0007 */
[----:B------:R-:W-:Y:S01]  /*8ac0*/  IADD3 RZ, P3, R5, R6, RZ ;  /* 0x0000000605ff7210 */ /* 0x000fe20007f7e0ff */
[----:B------:R-:W-:-:S04]  /*8ad0*/  IMAD.X R5, RZ, RZ, RZ, P1 ;  /* 0x000000ffff057224 */ /* 0x000fc800008e06ff */
[----:B------:R-:W-:-:S08]  /*8ae0*/  IMAD.WIDE.U32.X R4, R23, UR9, R4, P3 ;  /* 0x0000000917047c25 */ /* 0x000fd000098e0404 */
.L_x_173:
[----:B------:R-:W-:Y:S01]  /*8af0*/  ISETP.NE.AND P1, PT, R2, 0x1, PT ;  /* 0x000000010200780c */ /* 0x000fe20003f25270 */
[----:B------:R-:W-:Y:S01]  /*8b00*/  ULDC UR4, c[0x0][0x648] ;  /* 0x0001920000047ab9 */ /* 0x000fe20000000800 */
[----:B------:R-:W-:Y:S01]  /*8b10*/  LOP3.LUT R20, R20, UR16, RZ, 0xc0, !PT ;  /* 0x0000001014147c12 */ /* 0x000fe2000f8ec0ff */
[----:B------:R-:W-:Y:S01]  /*8b20*/  IMAD.MOV R22, RZ, RZ, -R22 ;  /* 0x000000ffff167224 */ /* 0x000fe200078e0a16 */
[----:B------:R-:W-:Y:S01]  /*8b30*/  SHF.R.U64 R5, R4, UR4, R5 ;  /* 0x0000000404057c19 */ /* 0x000fe20008001205 */
[----:B------:R-:W-:Y:S01]  /*8b40*/  ULDC UR4, c[0x0][0x638] ;  /* 0x00018e0000047ab9 */ /* 0x000fe20000000800 */
[----:B------:R-:W-:Y:S01]  /*8b50*/  LOP3.LUT R6, R9, UR15, RZ, 0xc0, !PT ;  /* 0x0000000f09067c12 */ /* 0x000fe2000f8ec0ff */
[----:B------:R-:W-:Y:S02]  /*8b60*/  ULDC UR5, c[0x0][0x610] ;  /* 0x0001840000057ab9 */ /* 0x000fe40000000800 */
[----:B------:R-:W-:Y:S02]  /*8b70*/  IMAD.MOV R4, RZ, RZ, -R5 ;  /* 0x000000ffff047224 */ /* 0x000fe400078e0a05 */
[----:B------:R-:W-:-:S02]  /*8b80*/  IMAD R20, R5, UR17, R20 ;  /* 0x0000001105147c24 */ /* 0x000fc4000f8e0214 */
[----:B0-----:R-:W-:Y:S02]  /*8b90*/  @P1 IMAD R15, R21, R22, R14 ;  /* 0x00000016150f1224 */ /* 0x001fe400078e020e */
[----:B------:R-:W-:Y:S01]  /*8ba0*/  IMAD R19, R4, UR4, R19 ;  /* 0x0000000404137c24 */ /* 0x000fe2000f8e0213 */
[----:B------:R-:W-:Y:S01]  /*8bb0*/  ULDC UR4, c[0x0][0x600] ;  /* 0x0001800000047ab9 */ /* 0x000fe20000000800 */
[----:B------:R-:W-:Y:S02]  /*8bc0*/  IMAD R15, R20, UR5, R15 ;  /* 0x00000005140f7c24 */ /* 0x000fe4000f8e020f */
[----:B------:R-:W-:Y:S02]  /*8bd0*/  IMAD R6, R19, UR4, R6 ;  /* 0x0000000413067c24 */ /* 0x000fe4000f8e0206 */
[----:B------:R-:W-:-:S03]  /*8be0*/  IMAD.MOV.U32 R4, RZ, RZ, 0x1 ;  /* 0x00000001ff047424 */ /* 0x000fc600078e00ff */
[----:B------:R-:W-:Y:S02]  /*8bf0*/  SEL R20, R6, R15, !P1 ;  /* 0x0000000f06147207 */ /* 0x000fe40004800000 */
[----:B------:R-:W-:-:S07]  /*8c00*/  SEL R19, R15, R6, !P1 ;  /* 0x000000060f137207 */ /* 0x000fce0004800000 */
.L_x_171:
[----:B------:R-:W-:Y:S05]  /*8c10*/  BSYNC B1 ;  /* 0x0000000000017941 */ /* 0x000fea0003800000 */
.L_x_170:
[----:B------:R-:W-:-:S13]  /*8c20*/  LOP3.LUT P1, RZ, R4, 0xff, RZ, 0xc0, !PT ;  /* 0x000000ff04ff7812 */ /* 0x000fda000782c0ff */
[----:B------:R-:W-:Y:S05]  /*8c30*/  @P1 BRA `(.L_x_174) ;  /* 0xfffffff4004c1947 */ /* 0x000fea000383ffff */
[----:B------:R-:W-:Y:S05]  /*8c40*/  BSYNC B0 ;  /* 0x0000000000007941 */ /* 0x000fea0003800000 */
.L_x_162:
[----:B------:R-:W-:-:S03]  /*8c50*/  UMOV UR4, 0xffffffff ;  /* 0xffffffff00047882 */ /* 0x000fc60000000000 */
[----:B------:R-:W-:Y:S05]  /*8c60*/  BRA.DIV UR4, `(.L_x_175) ;  /* 0x0000000604607947 */ /* 0x000fea000b800000 */
[----:B------:R-:W-:-:S13]  /*8c70*/  ELECT P6, URZ, PT ;  /* 0x00000000003f782f */ /* 0x000fda00038c0000 */
.L_x_191:
[----:B------:R-:W-:Y:S04]  /*8c80*/  BSSY B0, `(.L_x_176) ;  /* 0x000003d000007945 */ /* 0x000fe80003800000 */
[----:B------:R-:W-:Y:S05]  /*8c90*/  @!P6 BRA `(.L_x_177) ;  /* 0x0000000000ece947 */ /* 0x000fea0003800000 */
[----:B------:R-:W-:-:S04]  /*8ca0*/  LOP3.LUT R18, R18, 0x2, RZ, 0xfc, !PT ;  /* 0x0000000212127812 */ /* 0x000fc800078efcff */
[----:B------:R-:W-:-:S13]  /*8cb0*/  ISETP.NE.AND P0, PT, R18, 0x3, PT ;  /* 0x000000031200780c */ /* 0x000fda0003f05270 */
[----:B------:R-:W-:Y:S05]  /*8cc0*/  @!P0 BRA `(.L_x_178) ;  /* 0x0000000000048947 */ /* 0x000fea0003800000 */
[----:B------:R-:W-:Y:S01]  /*8cd0*/  BPT.TRAP 0x1 ;  /* 0x000000040000795c */ /* 0x000fe20000300000 */
.L_x_178:
[----:B------:R-:W0:Y:S01]  /*8ce0*/  S2R R3, SR_CgaCtaId ;  /* 0x0000000000037919 */ /* 0x000e220000008800 */
[----:B------:R-:W-:-:S04]  /*8cf0*/  MOV R2, 0x400 ;  /* 0x0000040000027802 */ /* 0x000fc80000000f00 */
[----:B0-----:R-:W-:Y:S02]  /*8d00*/  LEA R3, R3, R2, 0x18 ;  /* 0x0000000203037211 */ /* 0x001fe400078ec0ff */
[----:B------:R-:W-:-:S03]  /*8d10*/  SHF.L.U32 R2, R0, 0x1f, RZ ;  /* 0x0000001f00027819 */ /* 0x000fc600000006ff */
[----:B------:R-:W-:-:S04]  /*8d20*/  VIADD R3, R3, 0x30 ;  /* 0x0000003003037836 */ /* 0x000fc80000000000 */
[C---:B------:R-:W-:Y:S02]  /*8d30*/  IMAD R7, R12.reuse, 0x8, R3 ;  /* 0x000000080c077824 */ /* 0x040fe400078e0203 */
[----:B------:R-:W-:Y:S02]  /*8d40*/  VIADD R12, R12, 0x1 ;  /* 0x000000010c0c7836 */ /* 0x000fe40000000000 */
[----:B------:R-:W0:Y:S03]  /*8d50*/  SYNCS.PHASECHK.TRANS64.TRYWAIT P0, [R7+URZ], R2 ;  /* 0x00000002070075a7 */ /* 0x000e26000800017f */
[----:B------:R-:W-:-:S04]  /*8d60*/  ISETP.NE.AND P1, PT, R12, 0x6, PT ;  /* 0x000000060c00780c */ /* 0x000fc80003f25270 */
[----:B------:R-:W-:Y:S02]  /*8d70*/  SEL R5, RZ, 0x1, P1 ;  /* 0x00000001ff057807 */ /* 0x000fe40000800000 */
[----:B------:R-:W-:Y:S02]  /*8d80*/  SEL R12, R12, RZ, P1 ;  /* 0x000000ff0c0c7207 */ /* 0x000fe40000800000 */
[----:B------:R-:W-:-:S03]  /*8d90*/  LOP3.LUT R5, R0, R5, RZ, 0x3c, !PT ;  /* 0x0000000500057212 */ /* 0x000fc600078e3cff */
[----:B------:R-:W-:Y:S01]  /*8da0*/  IMAD R9, R12, 0x8, R3 ;  /* 0x000000080c097824 */ /* 0x000fe200078e0203 */
[----:B------:R-:W-:Y:S01]  /*8db0*/  SHF.L.U32 R4, R5, 0x1f, RZ ;  /* 0x0000001f05047819 */ /* 0x000fe200000006ff */
[----:B0-----:R-:W-:Y:S06]  /*8dc0*/  @!P0 BRA `(.L_x_179) ;  /* 0x0000000400288947 */ /* 0x001fec0003800000 */
.L_x_192:
[----:B------:R-:W1:Y:S01]  /*8dd0*/  SYNCS.PHASECHK.TRANS64.TRYWAIT P0, [R9+URZ], R4 ;  /* 0x00000004090075a7 */ /* 0x000e62000800017f */
[----:B------:R-:W-:-:S05]  /*8de0*/  VIADD R0, R12, 0x1 ;  /* 0x000000010c007836 */ /* 0x000fca0000000000 */
[----:B------:R-:W-:-:S04]  /*8df0*/  ISETP.NE.AND P1, PT, R0, 0x6, PT ;  /* 0x000000060000780c */ /* 0x000fc80003f25270 */
[----:B0-----:R-:W-:Y:S02]  /*8e00*/  SEL R2, RZ, 0x1, P1 ;  /* 0x00000001ff027807 */ /* 0x001fe40000800000 */
[----:B------:R-:W-:Y:S02]  /*8e10*/  SEL R0, R0, RZ, P1 ;  /* 0x000000ff00007207 */ /* 0x000fe40000800000 */
[----:B------:R-:W-:-:S03]  /*8e20*/  LOP3.LUT R7, R5, R2, RZ, 0x3c, !PT ;  /* 0x0000000205077212 */ /* 0x000fc600078e3cff */
[----:B------:R-:W-:Y:S01]  /*8e30*/  IMAD R6, R0, 0x8, R3 ;  /* 0x0000000800067824 */ /* 0x000fe200078e0203 */
[----:B------:R-:W-:Y:S01]  /*8e40*/  SHF.L.U32 R5, R7, 0x1f, RZ ;  /* 0x0000001f07057819 */ /* 0x000fe200000006ff */
[----:B-1----:R-:W-:Y:S06]  /*8e50*/  @!P0 BRA `(.L_x_180) ;  /* 0x0000000400188947 */ /* 0x002fec0003800000 */
.L_x_193:
[----:B------:R-:W1:Y:S01]  /*8e60*/  SYNCS.PHASECHK.TRANS64.TRYWAIT P0, [R6+URZ], R5 ;  /* 0x00000005060075a7 */ /* 0x000e62000800017f */
[----:B------:R-:W-:-:S05]  /*8e70*/  VIADD R0, R0, 0x1 ;  /* 0x0000000100007836 */ /* 0x000fca0000000000 */
[----:B------:R-:W-:-:S04]  /*8e80*/  ISETP.NE.AND P1, PT, R0, 0x6, PT ;  /* 0x000000060000780c */ /* 0x000fc80003f25270 */
[----:B------:R-:W-:Y:S02]  /*8e90*/  SEL R2, RZ, 0x1, P1 ;  /* 0x00000001ff027807 */ /* 0x000fe40000800000 */
[----:B------:R-:W-:Y:S02]  /*8ea0*/  SEL R0, R0, RZ, P1 ;  /* 0x000000ff00007207 */ /* 0x000fe40000800000 */
[----:B------:R-:W-:-:S03]  /*8eb0*/  LOP3.LUT R7, R7, R2, RZ, 0x3c, !PT ;  /* 0x0000000207077212 */ /* 0x000fc600078e3cff */
[----:B0-----:R-:W-:Y:S01]  /*8ec0*/  IMAD R9, R0, 0x8, R3 ;  /* 0x0000000800097824 */ /* 0x001fe200078e0203 */
[----:B------:R-:W-:Y:S01]  /*8ed0*/  SHF.L.U32 R4, R7, 0x1f, RZ ;  /* 0x0000001f07047819 */ /* 0x000fe200000006ff */
[----:B-1----:R-:W-:Y:S06]  /*8ee0*/  @!P0 BRA `(.L_x_181) ;  /* 0x0000000400088947 */ /* 0x002fec0003800000 */
.L_x_194:
        /* <DEDUP_REMOVED lines=9> */
.L_x_195:
[----:B------:R-:W1:Y:S01]  /*8f80*/  SYNCS.PHASECHK.TRANS64.TRYWAIT P0, [R6+URZ], R5 ;  /* 0x00000005060075a7 */ /* 0x000e62000800017f */
[----:B------:R-:W-:-:S05]  /*8f90*/  VIADD R0, R0, 0x1 ;  /* 0x0000000100007836 */ /* 0x000fca0000000000 */
[----:B------:R-:W-:-:S04]  /*8fa0*/  ISETP.NE.AND P1, PT, R0, 0x6, PT ;  /* 0x000000060000780c */ /* 0x000fc80003f25270 */
[----:B------:R-:W-:Y:S02]  /*8fb0*/  SEL R2, RZ, 0x1, P1 ;  /* 0x00000001ff027807 */ /* 0x000fe40000800000 */
[----:B------:R-:W-:Y:S02]  /*8fc0*/  SEL R0, R0, RZ, P1 ;  /* 0x000000ff00007207 */ /* 0x000fe40000800000 */
[----:B------:R-:W-:Y:S01]  /*8fd0*/  LOP3.LUT R2, R7, R2, RZ, 0x3c, !PT ;  /* 0x0000000207027212 */ /* 0x000fe200078e3cff */
[----:B-1----:R-:W-:Y:S06]  /*8fe0*/  @!P0 BRA `(.L_x_183) ;  /* 0x0000000000f08947 */ /* 0x002fec0003800000 */
.L_x_196:
[----:B------:R-:W-:Y:S01]  /*8ff0*/  IMAD R3, R0, 0x8, R3 ;  /* 0x0000000800037824 */ /* 0x000fe200078e0203 */
[----:B------:R-:W-:-:S07]  /*9000*/  SHF.L.U32 R0, R2, 0x1f, RZ ;  /* 0x0000001f02007819 */ /* 0x000fce00000006ff */
.L_x_184:
[----:B--2---:R2:W3:Y:S02]  /*9010*/  SYNCS.PHASECHK.TRANS64.TRYWAIT P0, [R3+URZ], R0 ;  /* 0x00000000030075a7 */ /* 0x0044e4000800017f */
[----:B---3--:R-:W-:Y:S05]  /*9020*/  @!P0 NANOSLEEP.SYNCS 0x989680 ;  /* 0x009896800000895d */ /* 0x008fea0003900000 */
[----:B------:R-:W3:Y:S02]  /*9030*/  @!P0 SYNCS.PHASECHK.TRANS64 P0, [R3+URZ], R0 ;  /* 0x00000000030085a7 */ /* 0x000ee4000800007f */
[----:B---3--:R-:W-:Y:S05]  /*9040*/  @!P0 BRA `(.L_x_184) ;  /* 0xfffffffc00f08947 */ /* 0x008fea000383ffff */
.L_x_177:
[----:B------:R-:W-:Y:S05]  /*9050*/  BSYNC B0 ;  /* 0x0000000000007941 */ /* 0x000fea0003800000 */
.L_x_176:
[----:B------:R-:W-:Y:S05]  /*9060*/  EXIT ;  /* 0x000000000000794d */ /* 0x000fea0003800000 */
.L_x_17:
[----:B-1----:R1:W2:Y:S02]  /*9070*/  SYNCS.PHASECHK.TRANS64.TRYWAIT P1, [R3+URZ], R0 ;  /* 0x00000000030075a7 */ /* 0x0022a4000802017f */
[----:B--2---:R-:W-:Y:S05]  /*9080*/  @!P1 NANOSLEEP.SYNCS 0x989680 ;  /* 0x009896800000995d */ /* 0x004fea0003900000 */
[----:B------:R-:W2:Y:S02]  /*9090*/  @!P1 SYNCS.PHASECHK.TRANS64 P1, [R3+URZ], R0 ;  /* 0x00000000030095a7 */ /* 0x000ea4000802007f */
[----:B--2---:R-:W-:Y:S05]  /*90a0*/  @!P1 BRA `(.L_x_17) ;  /* 0xfffffffc00f09947 */ /* 0x004fea000383ffff */
[----:B------:R-:W-:Y:S05]  /*90b0*/  BRA `(.L_x_16) ;  /* 0xffffff8400307947 */ /* 0x000fea000383ffff */
.L_x_22:
[----:B-1----:R-:W-:-:S04]  /*90c0*/  IMAD.U32 R4, RZ, RZ, UR7 ;  /* 0x00000007ff047e24 */ /* 0x002fc8000f8e00ff */
[----:B------:R1:W2:Y:S03]  /*90d0*/  SYNCS.PHASECHK.TRANS64.TRYWAIT P1, [R4+URZ], R3 ;  /* 0x00000003040075a7 */ /* 0x0002a6000802017f */
[----:B--2---:R-:W-:Y:S05]  /*90e0*/  @!P1 NANOSLEEP.SYNCS 0x989680 ;  /* 0x009896800000995d */ /* 0x004fea0003900000 */
[----:B------:R-:W2:Y:S02]  /*90f0*/  @!P1 SYNCS.PHASECHK.TRANS64 P1, [R4+URZ], R3 ;  /* 0x00000003040095a7 */ /* 0x000ea4000802007f */
[----:B--2---:R-:W-:Y:S05]  /*9100*/  @!P1 BRA `(.L_x_22) ;  /* 0xfffffffc00ec9947 */ /* 0x004fea000383ffff */
[----:B------:R-:W-:Y:S05]  /*9110*/  BRA `(.L_x_21) ;  /* 0xffffff8800487947 */ /* 0x000fea000383ffff */
.L_x_163:
[----:B------:R-:W-:Y:S01]  /*9120*/  BSSY B1, `(.L_x_185) ;  /* 0x0000006000017945 */ /* 0x000fe20003800000 */
[----:B------:R-:W-:-:S07]  /*9130*/  IMAD.MOV.U32 R15, RZ, RZ, -0x1 ;  /* 0xffffffffff0f7424 */ /* 0x000fce00078e00ff */
[----:B------:R-:W-:Y:S05]  /*9140*/  WARPSYNC.COLLECTIVE R15, `(.L_x_186) ;  /* 0x000000000f0c7348 */ /* 0x000fea0003c00000 */
[----:B------:R-:W-:Y:S02]  /*9150*/  ELECT P6, UR62, PT ;  /* 0x00000000003e782f */ /* 0x000fe400038c0000 */
[----:B------:R-:W-:Y:S01]  /*9160*/  MOV R14, UR62 ;  /* 0x0000003e000e7c02 */ /* 0x000fe20008000f00 */
[----:B------:R-:W-:Y:S10]  /*9170*/  ENDCOLLECTIVE ;  /* 0x000000000000791b */ /* 0x000ff40003800000 */
.L_x_186:
[----:B------:R-:W-:Y:S05]  /*9180*/  BSYNC B1 ;  /* 0x0000000000017941 */ /* 0x000fea0003800000 */
.L_x_185:
[----:B------:R-:W-:Y:S05]  /*9190*/  BRA `(.L_x_187) ;  /* 0xfffffff000007947 */ /* 0x000fea000383ffff */
.L_x_166:
[----:B0-----:R0:W1:Y:S02]  /*91a0*/  SYNCS.PHASECHK.TRANS64.TRYWAIT P1, [R14+URZ+0x30], R7 ;  /* 0x000030070e0075a7 */ /* 0x001064000802017f */
[----:B-1----:R-:W-:Y:S05]  /*91b0*/  @!P1 NANOSLEEP.SYNCS 0x989680 ;  /* 0x009896800000995d */ /* 0x002fea0003900000 */
[----:B------:R-:W1:Y:S02]  /*91c0*/  @!P1 SYNCS.PHASECHK.TRANS64 P1, [R14+URZ+0x30], R7 ;  /* 0x000030070e0095a7 */ /* 0x000e64000802007f */
[----:B-1----:R-:W-:Y:S05]  /*91d0*/  @!P1 BRA `(.L_x_166) ;  /* 0xfffffffc00f09947 */ /* 0x002fea000383ffff */
[----:B------:R-:W-:Y:S05]  /*91e0*/  BRA `(.L_x_188) ;  /* 0xfffffff000347947 */ /* 0x000fea000383ffff */
.L_x_175:
[----:B------:R-:W-:Y:S01]  /*91f0*/  BSSY B0, `(.L_x_189) ;  /* 0x0000006000007945 */ /* 0x000fe20003800000 */
[----:B------:R-:W-:-:S07]  /*9200*/  IMAD.MOV.U32 R15, RZ, RZ, -0x1 ;  /* 0xffffffffff0f7424 */ /* 0x000fce00078e00ff */
[----:B------:R-:W-:Y:S05]  /*9210*/  WARPSYNC.COLLECTIVE R15, `(.L_x_190) ;  /* 0x000000000f0c7348 */ /* 0x000fea0003c00000 */
[----:B------:R-:W-:Y:S02]  /*9220*/  ELECT P6, UR62, PT ;  /* 0x00000000003e782f */ /* 0x000fe400038c0000 */
[----:B------:R-:W-:Y:S01]  /*9230*/  MOV R14, UR62 ;  /* 0x0000003e000e7c02 */ /* 0x000fe20008000f00 */
[----:B------:R-:W-:Y:S10]  /*9240*/  ENDCOLLECTIVE ;  /* 0x000000000000791b */ /* 0x000ff40003800000 */
.L_x_190:
[----:B------:R-:W-:Y:S05]  /*9250*/  BSYNC B0 ;  /* 0x0000000000007941 */ /* 0x000fea0003800000 */
.L_x_189:
[----:B------:R-:W-:Y:S05]  /*9260*/  BRA `(.L_x_191) ;  /* 0xfffffff800847947 */ /* 0x000fea000383ffff */
.L_x_179:
[----:B0-----:R0:W1:Y:S02]  /*9270*/  SYNCS.PHASECHK.TRANS64.TRYWAIT P0, [R7+URZ], R2 ;  /* 0x00000002070075a7 */ /* 0x001064000800017f */
[----:B-1----:R-:W-:Y:S05]  /*9280*/  @!P0 NANOSLEEP.SYNCS 0x989680 ;  /* 0x009896800000895d */ /* 0x002fea0003900000 */
[----:B------:R-:W1:Y:S02]  /*9290*/  @!P0 SYNCS.PHASECHK.TRANS64 P0, [R7+URZ], R2 ;  /* 0x00000002070085a7 */ /* 0x000e64000800007f */
[----:B-1----:R-:W-:Y:S05]  /*92a0*/  @!P0 BRA `(.L_x_179) ;  /* 0xfffffffc00f08947 */ /* 0x002fea000383ffff */
[----:B------:R-:W-:Y:S05]  /*92b0*/  BRA `(.L_x_192) ;  /* 0xfffffff800c47947 */ /* 0x000fea000383ffff */
.L_x_180:
[----:B0-----:R0:W1:Y:S02]  /*92c0*/  SYNCS.PHASECHK.TRANS64.TRYWAIT P0, [R9+URZ], R4 ;  /* 0x00000004090075a7 */ /* 0x001064000800017f */
[----:B-1----:R-:W-:Y:S05]  /*92d0*/  @!P0 NANOSLEEP.SYNCS 0x989680 ;  /* 0x009896800000895d */ /* 0x002fea0003900000 */
[----:B------:R-:W1:Y:S02]  /*92e0*/  @!P0 SYNCS.PHASECHK.TRANS64 P0, [R9+URZ], R4 ;  /* 0x00000004090085a7 */ /* 0x000e64000800007f */
[----:B-1----:R-:W-:Y:S05]  /*92f0*/  @!P0 BRA `(.L_x_180) ;  /* 0xfffffffc00f08947 */ /* 0x002fea000383ffff */
[----:B------:R-:W-:Y:S05]  /*9300*/  BRA `(.L_x_193) ;  /* 0xfffffff800d47947 */ /* 0x000fea000383ffff */
.L_x_181:
[----:B0-----:R0:W1:Y:S02]  /*9310*/  SYNCS.PHASECHK.TRANS64.TRYWAIT P0, [R6+URZ], R5 ;  /* 0x00000005060075a7 */ /* 0x001064000800017f */
[----:B-1----:R-:W-:Y:S05]  /*9320*/  @!P0 NANOSLEEP.SYNCS 0x989680 ;  /* 0x009896800000895d */ /* 0x002fea0003900000 */
[----:B------:R-:W1:Y:S02]  /*9330*/  @!P0 SYNCS.PHASECHK.TRANS64 P0, [R6+URZ], R5 ;  /* 0x00000005060085a7 */ /* 0x000e64000800007f */
[----:B-1----:R-:W-:Y:S05]  /*9340*/  @!P0 BRA `(.L_x_181) ;  /* 0xfffffffc00f08947 */ /* 0x002fea000383ffff */
[----:B------:R-:W-:Y:S05]  /*9350*/  BRA `(.L_x_194) ;  /* 0xfffffff800e47947 */ /* 0x000fea000383ffff */
.L_x_182:
[----:B0-----:R0:W1:Y:S02]  /*9360*/  SYNCS.PHASECHK.TRANS64.TRYWAIT P0, [R9+URZ], R4 ;  /* 0x00000004090075a7 */ /* 0x001064000800017f */
[----:B-1----:R-:W-:Y:S05]  /*9370*/  @!P0 NANOSLEEP.SYNCS 0x989680 ;  /* 0x009896800000895d */ /* 0x002fea0003900000 */
[----:B------:R-:W1:Y:S02]  /*9380*/  @!P0 SYNCS.PHASECHK.TRANS64 P0, [R9+URZ], R4 ;  /* 0x00000004090085a7 */ /* 0x000e64000800007f */
[----:B-1----:R-:W-:Y:S05]  /*9390*/  @!P0 BRA `(.L_x_182) ;  /* 0xfffffffc00f08947 */ /* 0x002fea000383ffff */
[----:B------:R-:W-:Y:S05]  /*93a0*/  BRA `(.L_x_195) ;  /* 0xfffffff800f47947 */ /* 0x000fea000383ffff */
.L_x_183:
[----:B-1----:R1:W2:Y:S02]  /*93b0*/  SYNCS.PHASECHK.TRANS64.TRYWAIT P0, [R6+URZ], R5 ;  /* 0x00000005060075a7 */ /* 0x0022a4000800017f */
[----:B--2---:R-:W-:Y:S05]  /*93c0*/  @!P0 NANOSLEEP.SYNCS 0x989680 ;  /* 0x009896800000895d */ /* 0x004fea0003900000 */
[----:B------:R-:W2:Y:S02]  /*93d0*/  @!P0 SYNCS.PHASECHK.TRANS64 P0, [R6+URZ], R5 ;  /* 0x00000005060085a7 */ /* 0x000ea4000800007f */
[----:B--2---:R-:W-:Y:S05]  /*93e0*/  @!P0 BRA `(.L_x_183) ;  /* 0xfffffffc00f08947 */ /* 0x004fea000383ffff */
[----:B------:R-:W-:Y:S05]  /*93f0*/  BRA `(.L_x_196) ;  /* 0xfffffff800fc7947 */ /* 0x000fea000383ffff */
.L_x_197:
[----:B------:R-:W-:-:S00]  /*9400*/  BRA `(.L_x_197) ;  /* 0xfffffffc00fc7947 */ /* 0x000fc0000383ffff */
[----:B------:R-:W-:-:S00]  /*9410*/  NOP ;  /* 0x0000000000007918 */ /* 0x000fc00000000000 */
        /* <DEDUP_REMOVED lines=14> */
.L_x_198:


//--------------------- .nv.global.init           --------------------------
	.section	.nv.global.init,"aw",@progbits
.nv.global.init:
	.type		$str$22,@object
	.size		$str$22,($str$23 - $str$22)
$str$22:
        /*0000*/ 	.byte	0x6b, 0x5f, 0x74, 0x69, 0x6c, 0x65, 0x5f, 0x63, 0x6f, 0x75, 0x6e, 0x74, 0x20, 0x3e, 0x3d, 0x20
        /*0010*/ 	.byte	0x31, 0x00
	.type		$str$23,@object
	.size		$str$23,(__unnamed_1 - $str$23)
$str$23:
        /*0012*/ 	.byte	0x2f, 0x74, 0x6d, 0x70, 0x2f, 0x63, 0x75, 0x74, 0x6c, 0x61, 0x73, 0x73, 0x5f, 0x73, 0x77, 0x65
        /*0022*/ 	.byte	0x65, 0x70, 0x5f, 0x73, 0x72, 0x63, 0x2f, 0x69, 0x6e, 0x63, 0x6c, 0x75, 0x64, 0x65, 0x2f, 0x63
        /*0032*/ 	.byte	0x75, 0x74, 0x6c, 0x61, 0x73, 0x73, 0x2f, 0x67, 0x65, 0x6d, 0x6d, 0x2f, 0x63, 0x6f, 0x6c, 0x6c
        /*0042*/ 	.byte	0x65, 0x63, 0x74, 0x69, 0x76, 0x65, 0x2f, 0x73, 0x6d, 0x39, 0x30, 0x5f, 0x6d, 0x6d, 0x61, 0x5f
        /*0052*/ 	.byte	0x74, 0x6d, 0x61, 0x5f, 0x67, 0x6d, 0x6d, 0x61, 0x5f, 0x73, 0x73, 0x5f, 0x77, 0x61, 0x72, 0x70
        /*0062*/ 	.byte	0x73, 0x70, 0x65, 0x63, 0x69, 0x61, 0x6c, 0x69, 0x7a, 0x65, 0x64, 0x2e, 0x68, 0x70, 0x70, 0x00
	.type		__unnamed_1,@object
	.size		__unnamed_1,(.L_0 - __unnamed_1)
__unnamed_1:
        /*0072*/ 	.byte	0x76, 0x6f, 0x69, 0x64, 0x20, 0x63, 0x75, 0x74, 0x6c, 0x61, 0x73, 0x73, 0x3a, 0x3a, 0x67, 0x65
        /* <DEDUP_REMOVED lines=179> */
        /*0bb2*/ 	.byte	0x64, 0x65, 0x6e, 0x74, 0x69, 0x74, 0x79, 0x5d, 0x00
.L_0:


//--------------------- .nv.shared._ZN7cutlass13device_kernelINS_4gemm6kernel13GemmUniversalIN4cute5tupleIJiiiiEEENS1_10collective13CollectiveMmaINS1_34MainloopSm90TmaGmmaWarpSpecializedILi6ENS5_IJNS4_1CILi1EEESB_SB_EEENS1_35KernelTmaWarpSpecializedCooperativeEEENS5_IJNSA_ILi512EEENSA_ILi32EEESG_EEENS_6half_tENS5_IJlSB_lEEESI_SJ_NS4_8TiledMMAINS4_8MMA_AtomIJNS4_4SM904GMMA25MMA_64x32x16_F32F16F16_SSILNSN_5MajorE0ELSP_0ELNSN_7ScaleInE1ELSQ_1EEEEEENS4_6LayoutINS5_IJNSA_ILi2EEESB_SB_EEENS5_IJSB_NSA_ILi0EEESW_EEEEENS5_IJNS4_10UnderscoreESZ_SZ_EEEEENS4_13SM90_TMA_LOADENS4_14ComposedLayoutINS4_7SwizzleILi2ELi4ELi3EEENS4_18smem_ptr_flag_bitsILi16EEENST_INS5_IJNSA_ILi8EEESG_EEENS5_IJSG_SB_EEEEEEEvNS4_8identityES12_S1C_vS1D_EENS_8epilogue10collective6detail29Sm90TmaWarpSpecializedAdapterINS1G_15DefaultEpilogueISI_SJ_SJ_NS1F_6thread17LinearCombinationISI_Li1EffLNS1K_9ScaleType4KindE0ELNS_15FloatRoundStyleE2ESI_EENS1_15EpilogueDefaultEEEEEvvEEEEvNT_6ParamsE --------------------------
	.section	.nv.shared._ZN7cutlass13device_kernelINS_4gemm6kernel13GemmUniversalIN4cute5tupleIJiiiiEEENS1_10collective13CollectiveMmaINS1_34MainloopSm90TmaGmmaWarpSpecializedILi6ENS5_IJNS4_1CILi1EEESB_SB_EEENS1_35KernelTmaWarpSpecializedCooperativeEEENS5_IJNSA_ILi512EEENSA_ILi32EEESG_EEENS_6half_tENS5_IJlSB_lEEESI_SJ_NS4_8TiledMMAINS4_8MMA_AtomIJNS4_4SM904GMMA25MMA_64x32x16_F32F16F16_SSILNSN_5MajorE0ELSP_0ELNSN_7ScaleInE1ELSQ_1EEEEEENS4_6LayoutINS5_IJNSA_ILi2EEESB_SB_EEENS5_IJSB_NSA_ILi0EEESW_EEEEENS5_IJNS4_10UnderscoreESZ_SZ_EEEEENS4_13SM90_TMA_LOADENS4_14ComposedLayoutINS4_7SwizzleILi2ELi4ELi3EEENS4_18smem_ptr_flag_bitsILi16EEENST_INS5_IJNSA_ILi8EEESG_EEENS5_IJSG_SB_EEEEEEEvNS4_8identityES12_S1C_vS1D_EENS_8epilogue10collective6detail29Sm90TmaWarpSpecializedAdapterINS1G_15DefaultEpilogueISI_SJ_SJ_NS1F_6thread17LinearCombinationISI_Li1EffLNS1K_9ScaleType4KindE0ELNS_15FloatRoundStyleE2ESI_EENS1_15EpilogueDefaultEEEEEvvEEEEvNT_6ParamsE,"aw",@nobits
	.sectionflags	@""
	.align	16
	.zero		1024


//--------------------- .nv.shared.reserved.0     --------------------------
	.section	.nv.shared.reserved.0,"aw",@nobits
	.weak		__nv_reservedSMEM_offset_0_alias
	.size		__nv_reservedSMEM_offset_0_alias, 0, 0
	.other		__nv_reservedSMEM_offset_0_alias,@"STO_CUDA_RESERVED_SHARED STV_DEFAULT"
__nv_reservedSMEM_offset_0_alias:
	.zero		0


//--------------------- .nv.global                --------------------------
	.section	.nv.global,"aw",@nobits
.nv.global:
	.type		_ZN39_INTERNAL_211cb6ad_4_k_cu_a137de7c_35404cute1_E,@object
	.size		_ZN39_INTERNAL_211cb6ad_4_k_cu_a137de7c_35404cute1_E,(_ZN39_INTERNAL_211cb6ad_4_k_cu_a137de7c_35404cuda3std3__45__cpo6cbeginE - _ZN39_INTERNAL_211cb6ad_4_k_cu_a137de7c_35404cute1_E)
_ZN39_INTERNAL_211cb6ad_4_k_cu_a137de7c_35404cute1_E:
	.zero		1
	.type		_ZN39_INTERNAL_211cb6ad_4_k_cu_a137de7c_35404cuda3std3__45__cpo6cbeginE,@object
	.size		_ZN39_INTERNAL_211cb6ad_4_k_cu_a137de7c_35404cuda3std3__45__cpo6cbeginE,(_ZN39_INTERNAL_211cb6ad_4_k_cu_a137de7c_35404cuda3std3__48in_placeE - _ZN39_INTERNAL_211cb6ad_4_k_cu_a137de7c_35404cuda3std3__45__cpo6cbeginE)
_ZN39_INTERNAL_211cb6ad_4_k_cu_a137de7c_35404cuda3std3__45__cpo6cbeginE:
	.zero		1
	.type		_ZN39_INTERNAL_211cb6ad_4_k_cu_a137de7c_35404cuda3std3__48in_placeE,@object
	.size		_ZN39_INTERNAL_211cb6ad_4_k_cu_a137de7c_35404cuda3std3__48in_placeE,(_ZN39_INTERNAL_211cb6ad_4_k_cu_a137de7c_35404cuda3std6ranges3__45__cpo9iter_moveE - _ZN39_INTERNAL_211cb6ad_4_k_cu_a137de7c_35404cuda3std3__48in_placeE)
_ZN39_INTERNAL_211cb6ad_4_k_cu_a137de7c_35404cuda3std3__48in_placeE:
	.zero		1
	.type		_ZN39_INTERNAL_211cb6ad_4_k_cu_a137de7c_35404cuda3std6ranges3__45__cpo9iter_moveE,@object
	.size		_ZN39_INTERNAL_211cb6ad_4_k_cu_a137de7c_35404cuda3std6ranges3__45__cpo9iter_moveE,(_ZN39_INTERNAL_211cb6ad_4_k_cu_a137de7c_35404cuda3std3__45__cpo5beginE - _ZN39_INTERNAL_211cb6ad_4_k_cu_a137de7c_35404cuda3std6ranges3__45__cpo9iter_moveE)
_ZN39_INTERNAL_211cb6ad_4_k_cu_a137de7c_35404cuda3std6ranges3__45__cpo9iter_moveE:
	.zero		1
	.type		_ZN39_INTERNAL_211cb6ad_4_k_cu_a137de7c_35404cuda3std3__45__cpo5beginE,@object
	.size		_ZN39_INTERNAL_211cb6ad_4_k_cu_a137de7c_35404cuda3std3__45__cpo5beginE,(_ZN39_INTERNAL_211cb6ad_4_k_cu_a137de7c_35404cuda3std3__441_GLOBAL__N__211cb6ad_4_k_cu_a137de7c_35406ignoreE - _ZN39_INTERNAL_211cb6ad_4_k_cu_a137de7c_35404cuda3std3__45__cpo5beginE)
_ZN39_INTERNAL_211cb6ad_4_k_cu_a137de7c_35404cuda3std3__45__cpo5beginE:
	.zero		1
	.type		_ZN39_INTERNAL_211cb6ad_4_k_cu_a137de7c_35404cuda3std3__441_GLOBAL__N__211cb6ad_4_k_cu_a137de7c_35406ignoreE,@object
	.size		_ZN39_INTERNAL_211cb6ad_4_k_cu_a137de7c_35404cuda3std3__441_GLOBAL__N__211cb6ad_4_k_cu_a137de7c_35406ignoreE,(_ZN39_INTERNAL_211cb6ad_4_k_cu_a137de7c_35404cute7productE - _ZN39_INTERNAL_211cb6ad_4_k_cu_a137de7c_35404cuda3std3__441_GLOBAL__N__211cb6ad_4_k_cu_a137de7c_35406ignoreE)
_ZN39_INTERNAL_211cb6ad_4_k_cu_a137de7c_35404cuda3std3__441_GLOBAL__N__211cb6ad_4_k_cu_a137de7c_35406ignoreE:
	.zero		1
	.type		_ZN39_INTERNAL_211cb6ad_4_k_cu_a137de7c_35404cute7productE,@object
	.size		_ZN39_INTERNAL_211cb6ad_4_k_cu_a137de7c_35404cute7productE,(_ZN39_INTERNAL_211cb6ad_4_k_cu_a137de7c_35404cuda3std3__45__cpo3endE - _ZN39_INTERNAL_211cb6ad_4_k_cu_a137de7c_35404cute7productE)
_ZN39_INTERNAL_211cb6ad_4_k_cu_a137de7c_35404cute7productE:
	.zero		1
	.type		_ZN39_INTERNAL_211cb6ad_4_k_cu_a137de7c_35404cuda3std3__45__cpo3endE,@object
	.size		_ZN39_INTERNAL_211cb6ad_4_k_cu_a137de7c_35404cuda3std3__45__cpo3endE,(_ZN39_INTERNAL_211cb6ad_4_k_cu_a137de7c_35404cuda3std3__419piecewise_constructE - _ZN39_INTERNAL_211cb6ad_4_k_cu_a137de7c_35404cuda3std3__45__cpo3endE)
_ZN39_INTERNAL_211cb6ad_4_k_cu_a137de7c_35404cuda3std3__45__cpo3endE:
	.zero		1
	.type		_ZN39_INTERNAL_211cb6ad_4_k_cu_a137de7c_35404cuda3std3__419piecewise_constructE,@object
	.size		_ZN39_INTERNAL_211cb6ad_4_k_cu_a137de7c_35404cuda3std3__419piecewise_constructE,(_ZN39_INTERNAL_211cb6ad_4_k_cu_a137de7c_35404cuda3std3__45__cpo4cendE - _ZN39_INTERNAL_211cb6ad_4_k_cu_a137de7c_35404cuda3std3__419piecewise_constructE)
_ZN39_INTERNAL_211cb6ad_4_k_cu_a137de7c_35404cuda3std3__419piecewise_constructE:
	.zero		1
	.type		_ZN39_INTERNAL_211cb6ad_4_k_cu_a137de7c_35404cuda3std3__45__cpo4cendE,@object
	.size		_ZN39_INTERNAL_211cb6ad_4_k_cu_a137de7c_35404cuda3std3__45__cpo4cendE,(_ZN39_INTERNAL_211cb6ad_4_k_cu_a137de7c_35404cuda3std6ranges3__45__cpo4swapE - _ZN39_INTERNAL_211cb6ad_4_k_cu_a137de7c_35404cuda3std3__45__cpo4cendE)
_ZN39_INTERNAL_211cb6ad_4_k_cu_a137de7c_35404cuda3std3__45__cpo4cendE:
	.zero		1
	.type		_ZN39_INTERNAL_211cb6ad_4_k_cu_a137de7c_35404cuda3std6ranges3__45__cpo4swapE,@object
	.size		_ZN39_INTERNAL_211cb6ad_4_k_cu_a137de7c_35404cuda3std6ranges3__45__cpo4swapE,(.L_8 - _ZN39_INTERNAL_211cb6ad_4_k_cu_a137de7c_35404cuda3std6ranges3__45__cpo4swapE)
_ZN39_INTERNAL_211cb6ad_4_k_cu_a137de7c_35404cuda3std6ranges3__45__cpo4swapE:
	.zero		1
.L_8:


//--------------------- .nv.constant0._ZN7cutlass13device_kernelINS_4gemm6kernel13GemmUniversalIN4cute5tupleIJiiiiEEENS1_10collective13CollectiveMmaINS1_34MainloopSm90TmaGmmaWarpSpecializedILi6ENS5_IJNS4_1CILi1EEESB_SB_EEENS1_35KernelTmaWarpSpecializedCooperativeEEENS5_IJNSA_ILi512EEENSA_ILi32EEESG_EEENS_6half_tENS5_IJlSB_lEEESI_SJ_NS4_8TiledMMAINS4_8MMA_AtomIJNS4_4SM904GMMA25MMA_64x32x16_F32F16F16_SSILNSN_5MajorE0ELSP_0ELNSN_7ScaleInE1ELSQ_1EEEEEENS4_6LayoutINS5_IJNSA_ILi2EEESB_SB_EEENS5_IJSB_NSA_ILi0EEESW_EEEEENS5_IJNS4_10UnderscoreESZ_SZ_EEEEENS4_13SM90_TMA_LOADENS4_14ComposedLayoutINS4_7SwizzleILi2ELi4ELi3EEENS4_18smem_ptr_flag_bitsILi16EEENST_INS5_IJNSA_ILi8EEESG_EEENS5_IJSG_SB_EEEEEEEvNS4_8identityES12_S1C_vS1D_EENS_8epilogue10collective6detail29Sm90TmaWarpSpecializedAdapterINS1G_15DefaultEpilogueISI_SJ_SJ_NS1F_6thread17LinearCombinationISI_Li1EffLNS1K_9ScaleType4KindE0ELNS_15FloatRoundStyleE2ESI_EENS1_15EpilogueDefaultEEEEEvvEEEEvNT_6ParamsE --------------------------
	.section	.nv.constant0._ZN7cutlass13device_kernelINS_4gemm6kernel13GemmUniversalIN4cute5tupleIJiiiiEEENS1_10collective13CollectiveMmaINS1_34MainloopSm90TmaGmmaWarpSpecializedILi6ENS5_IJNS4_1CILi1EEESB_SB_EEENS1_35KernelTmaWarpSpecializedCooperativeEEENS5_IJNSA_ILi512EEENSA_ILi32EEESG_EEENS_6half_tENS5_IJlSB_lEEESI_SJ_NS4_8TiledMMAINS4_8MMA_AtomIJNS4_4SM904GMMA25MMA_64x32x16_F32F16F16_SSILNSN_5MajorE0ELSP_0ELNSN_7ScaleInE1ELSQ_1EEEEEENS4_6LayoutINS5_IJNSA_ILi2EEESB_SB_EEENS5_IJSB_NSA_ILi0EEESW_EEEEENS5_IJNS4_10UnderscoreESZ_SZ_EEEEENS4_13SM90_TMA_LOADENS4_14ComposedLayoutINS4_7SwizzleILi2ELi4ELi3EEENS4_18smem_ptr_flag_bitsILi16EEENST_INS5_IJNSA_ILi8EEESG_EEENS5_IJSG_SB_EEEEEEEvNS4_8identityES12_S1C_vS1D_EENS_8epilogue10collective6detail29Sm90TmaWarpSpecializedAdapterINS1G_15DefaultEpilogueISI_SJ_SJ_NS1F_6thread17LinearCombinationISI_Li1EffLNS1K_9ScaleType4KindE0ELNS_15FloatRoundStyleE2ESI_EENS1_15EpilogueDefaultEEEEEvvEEEEvNT_6ParamsE,"a",@progbits
	.sectionflags	@""
	.align	4
.nv.constant0._ZN7cutlass13device_kernelINS_4gemm6kernel13GemmUniversalIN4cute5tupleIJiiiiEEENS1_10collective13CollectiveMmaINS1_34MainloopSm90TmaGmmaWarpSpecializedILi6ENS5_IJNS4_1CILi1EEESB_SB_EEENS1_35KernelTmaWarpSpecializedCooperativeEEENS5_IJNSA_ILi512EEENSA_ILi32EEESG_EEENS_6half_tENS5_IJlSB_lEEESI_SJ_NS4_8TiledMMAINS4_8MMA_AtomIJNS4_4SM904GMMA25MMA_64x32x16_F32F16F16_SSILNSN_5MajorE0ELSP_0ELNSN_7ScaleInE1ELSQ_1EEEEEENS4_6LayoutINS5_IJNSA_ILi2EEESB_SB_EEENS5_IJSB_NSA_ILi0EEESW_EEEEENS5_IJNS4_10UnderscoreESZ_SZ_EEEEENS4_13SM90_TMA_LOADENS4_14ComposedLayoutINS4_7SwizzleILi2ELi4ELi3EEENS4_18smem_ptr_flag_bitsILi16EEENST_INS5_IJNSA_ILi8EEESG_EEENS5_IJSG_SB_EEEEEEEvNS4_8identityES12_S1C_vS1D_EENS_8epilogue10collective6detail29Sm90TmaWarpSpecializedAdapterINS1G_15DefaultEpilogueISI_SJ_SJ_NS1F_6thread17LinearCombinationISI_Li1EffLNS1K_9ScaleType4KindE0ELNS_15FloatRoundStyleE2ESI_EENS1_15EpilogueDefaultEEEEEvvEEEEvNT_6ParamsE:
	.zero		1664


//--------------------- SYMBOLS --------------------------

	.type		.nv.reservedSmem.offset0,@object
	.size		.nv.reservedSmem.offset0,0x4
	.type		__assertfail,@function
